//
// Generated by NVIDIA NVVM Compiler
//
// Compiler Build ID: CL-36424714
// Cuda compilation tools, release 13.0, V13.0.88
// Based on NVVM 20.0.0
//

.version 9.0
.target sm_100
.address_size 64

	// .globl	_Z19kernelMovingAveragePdS_PiS0_

.visible .entry _Z19kernelMovingAveragePdS_PiS0_(
	.param .u64 .ptr .align 1 _Z19kernelMovingAveragePdS_PiS0__param_0,
	.param .u64 .ptr .align 1 _Z19kernelMovingAveragePdS_PiS0__param_1,
	.param .u64 .ptr .align 1 _Z19kernelMovingAveragePdS_PiS0__param_2,
	.param .u64 .ptr .align 1 _Z19kernelMovingAveragePdS_PiS0__param_3
)
{
	.reg .pred 	%p<39>;
	.reg .b32 	%r<171>;
	.reg .b64 	%rd<23>;
	.reg .b64 	%fd<146>;

	ld.param.u64 	%rd6, [_Z19kernelMovingAveragePdS_PiS0__param_0];
	ld.param.u64 	%rd7, [_Z19kernelMovingAveragePdS_PiS0__param_1];
	ld.param.u64 	%rd8, [_Z19kernelMovingAveragePdS_PiS0__param_2];
	ld.param.u64 	%rd9, [_Z19kernelMovingAveragePdS_PiS0__param_3];
	cvta.to.global.u64 	%rd1, %rd7;
	cvta.to.global.u64 	%rd10, %rd9;
	cvta.to.global.u64 	%rd11, %rd8;
	ld.global.u32 	%r106, [%rd11];
	ld.global.u32 	%r1, [%rd10];
	mov.u32 	%r107, %ctaid.x;
	mov.u32 	%r2, %tid.x;
	mad.lo.s32 	%r3, %r106, %r107, %r2;
	mul.wide.s32 	%rd12, %r3, 8;
	add.s64 	%rd13, %rd1, %rd12;
	ld.global.f64 	%fd107, [%rd13];
	setp.lt.s32 	%p1, %r1, 2;
	mov.f64 	%fd145, 0d3FF0000000000000;
	@%p1 bra 	$L__BB0_73;
	add.s32 	%r4, %r1, -1;
	add.s32 	%r110, %r1, -2;
	and.b32  	%r5, %r4, 15;
	setp.lt.u32 	%p2, %r110, 15;
	mov.b32 	%r129, 1;
	mov.u32 	%r158, %r129;
	@%p2 bra 	$L__BB0_37;
	and.b32  	%r6, %r4, -16;
	mov.b32 	%r129, 1;
	mov.b32 	%r127, 0;
	mov.u32 	%r126, %r3;
$L__BB0_3:
	.pragma "nounroll";
	add.s32 	%r10, %r127, 1;
	setp.lt.u32 	%p3, %r2, %r10;
	add.s32 	%r113, %r126, -1;
	mul.wide.s32 	%rd14, %r113, 8;
	add.s64 	%rd2, %rd1, %rd14;
	@%p3 bra 	$L__BB0_5;
	ld.global.f64 	%fd74, [%rd2];
	add.f64 	%fd107, %fd107, %fd74;
	add.s32 	%r129, %r129, 1;
$L__BB0_5:
	setp.le.u32 	%p4, %r2, %r10;
	@%p4 bra 	$L__BB0_7;
	ld.global.f64 	%fd75, [%rd2+-8];
	add.f64 	%fd107, %fd107, %fd75;
	add.s32 	%r129, %r129, 1;
$L__BB0_7:
	add.s32 	%r15, %r10, 2;
	setp.lt.u32 	%p5, %r2, %r15;
	@%p5 bra 	$L__BB0_9;
	ld.global.f64 	%fd76, [%rd2+-16];
	add.f64 	%fd107, %fd107, %fd76;
	add.s32 	%r129, %r129, 1;
$L__BB0_9:
	add.s32 	%r18, %r15, 1;
	setp.lt.u32 	%p6, %r2, %r18;
	@%p6 bra 	$L__BB0_11;
	ld.global.f64 	%fd77, [%rd2+-24];
	add.f64 	%fd107, %fd107, %fd77;
	add.s32 	%r129, %r129, 1;
$L__BB0_11:
	add.s32 	%r21, %r18, 1;
	setp.lt.u32 	%p7, %r2, %r21;
	@%p7 bra 	$L__BB0_13;
	ld.global.f64 	%fd78, [%rd2+-32];
	add.f64 	%fd107, %fd107, %fd78;
	add.s32 	%r129, %r129, 1;
$L__BB0_13:
	add.s32 	%r24, %r21, 1;
	setp.lt.u32 	%p8, %r2, %r24;
	@%p8 bra 	$L__BB0_15;
	ld.global.f64 	%fd79, [%rd2+-40];
	add.f64 	%fd107, %fd107, %fd79;
	add.s32 	%r129, %r129, 1;
$L__BB0_15:
	add.s32 	%r27, %r24, 1;
	setp.lt.u32 	%p9, %r2, %r27;
	@%p9 bra 	$L__BB0_17;
	ld.global.f64 	%fd80, [%rd2+-48];
	add.f64 	%fd107, %fd107, %fd80;
	add.s32 	%r129, %r129, 1;
$L__BB0_17:
	add.s32 	%r30, %r27, 1;
	setp.lt.u32 	%p10, %r2, %r30;
	@%p10 bra 	$L__BB0_19;
	ld.global.f64 	%fd81, [%rd2+-56];
	add.f64 	%fd107, %fd107, %fd81;
	add.s32 	%r129, %r129, 1;
$L__BB0_19:
	add.s32 	%r33, %r30, 1;
	setp.lt.u32 	%p11, %r2, %r33;
	@%p11 bra 	$L__BB0_21;
	ld.global.f64 	%fd82, [%rd2+-64];
	add.f64 	%fd107, %fd107, %fd82;
	add.s32 	%r129, %r129, 1;
$L__BB0_21:
	add.s32 	%r36, %r33, 1;
	setp.lt.u32 	%p12, %r2, %r36;
	@%p12 bra 	$L__BB0_23;
	ld.global.f64 	%fd83, [%rd2+-72];
	add.f64 	%fd107, %fd107, %fd83;
	add.s32 	%r129, %r129, 1;
$L__BB0_23:
	add.s32 	%r39, %r36, 1;
	setp.lt.u32 	%p13, %r2, %r39;
	@%p13 bra 	$L__BB0_25;
	ld.global.f64 	%fd84, [%rd2+-80];
	add.f64 	%fd107, %fd107, %fd84;
	add.s32 	%r129, %r129, 1;
$L__BB0_25:
	add.s32 	%r42, %r39, 1;
	setp.lt.u32 	%p14, %r2, %r42;
	@%p14 bra 	$L__BB0_27;
	ld.global.f64 	%fd85, [%rd2+-88];
	add.f64 	%fd107, %fd107, %fd85;
	add.s32 	%r129, %r129, 1;
$L__BB0_27:
	add.s32 	%r45, %r42, 1;
	setp.lt.u32 	%p15, %r2, %r45;
	@%p15 bra 	$L__BB0_29;
	ld.global.f64 	%fd86, [%rd2+-96];
	add.f64 	%fd107, %fd107, %fd86;
	add.s32 	%r129, %r129, 1;
$L__BB0_29:
	add.s32 	%r48, %r45, 1;
	setp.lt.u32 	%p16, %r2, %r48;
	@%p16 bra 	$L__BB0_31;
	ld.global.f64 	%fd87, [%rd2+-104];
	add.f64 	%fd107, %fd107, %fd87;
	add.s32 	%r129, %r129, 1;
$L__BB0_31:
	add.s32 	%r51, %r48, 1;
	setp.lt.u32 	%p17, %r2, %r51;
	@%p17 bra 	$L__BB0_33;
	ld.global.f64 	%fd88, [%rd2+-112];
	add.f64 	%fd107, %fd107, %fd88;
	add.s32 	%r129, %r129, 1;
$L__BB0_33:
	add.s32 	%r54, %r51, 1;
	setp.lt.u32 	%p18, %r2, %r54;
	@%p18 bra 	$L__BB0_35;
	ld.global.f64 	%fd89, [%rd2+-120];
	add.f64 	%fd107, %fd107, %fd89;
	add.s32 	%r129, %r129, 1;
$L__BB0_35:
	add.s32 	%r127, %r127, 16;
	add.s32 	%r126, %r126, -16;
	setp.ne.s32 	%p19, %r54, %r6;
	@%p19 bra 	$L__BB0_3;
	add.s32 	%r158, %r127, 1;
$L__BB0_37:
	setp.eq.s32 	%p20, %r5, 0;
	@%p20 bra 	$L__BB0_72;
	and.b32  	%r63, %r4, 7;
	setp.lt.u32 	%p21, %r5, 8;
	@%p21 bra 	$L__BB0_56;
	setp.lt.u32 	%p22, %r2, %r158;
	sub.s32 	%r115, %r3, %r158;
	mul.wide.s32 	%rd15, %r115, 8;
	add.s64 	%rd3, %rd1, %rd15;
	@%p22 bra 	$L__BB0_41;
	ld.global.f64 	%fd91, [%rd3];
	add.f64 	%fd107, %fd107, %fd91;
	add.s32 	%r129, %r129, 1;
$L__BB0_41:
	setp.le.u32 	%p23, %r2, %r158;
	@%p23 bra 	$L__BB0_43;
	ld.global.f64 	%fd92, [%rd3+-8];
	add.f64 	%fd107, %fd107, %fd92;
	add.s32 	%r129, %r129, 1;
$L__BB0_43:
	add.s32 	%r116, %r158, 2;
	setp.lt.u32 	%p24, %r2, %r116;
	@%p24 bra 	$L__BB0_45;
	ld.global.f64 	%fd93, [%rd3+-16];
	add.f64 	%fd107, %fd107, %fd93;
	add.s32 	%r129, %r129, 1;
$L__BB0_45:
	add.s32 	%r117, %r158, 3;
	setp.lt.u32 	%p25, %r2, %r117;
	@%p25 bra 	$L__BB0_47;
	ld.global.f64 	%fd94, [%rd3+-24];
	add.f64 	%fd107, %fd107, %fd94;
	add.s32 	%r129, %r129, 1;
$L__BB0_47:
	add.s32 	%r118, %r158, 4;
	setp.lt.u32 	%p26, %r2, %r118;
	@%p26 bra 	$L__BB0_49;
	ld.global.f64 	%fd95, [%rd3+-32];
	add.f64 	%fd107, %fd107, %fd95;
	add.s32 	%r129, %r129, 1;
$L__BB0_49:
	add.s32 	%r119, %r158, 5;
	setp.lt.u32 	%p27, %r2, %r119;
	@%p27 bra 	$L__BB0_51;
	ld.global.f64 	%fd96, [%rd3+-40];
	add.f64 	%fd107, %fd107, %fd96;
	add.s32 	%r129, %r129, 1;
$L__BB0_51:
	add.s32 	%r120, %r158, 6;
	setp.lt.u32 	%p28, %r2, %r120;
	@%p28 bra 	$L__BB0_53;
	ld.global.f64 	%fd97, [%rd3+-48];
	add.f64 	%fd107, %fd107, %fd97;
	add.s32 	%r129, %r129, 1;
$L__BB0_53:
	add.s32 	%r121, %r158, 7;
	setp.lt.u32 	%p29, %r2, %r121;
	@%p29 bra 	$L__BB0_55;
	ld.global.f64 	%fd98, [%rd3+-56];
	add.f64 	%fd107, %fd107, %fd98;
	add.s32 	%r129, %r129, 1;
$L__BB0_55:
	add.s32 	%r158, %r158, 8;
$L__BB0_56:
	setp.eq.s32 	%p30, %r63, 0;
	@%p30 bra 	$L__BB0_72;
	and.b32  	%r84, %r4, 3;
	setp.lt.u32 	%p31, %r63, 4;
	@%p31 bra 	$L__BB0_67;
	setp.lt.u32 	%p32, %r2, %r158;
	sub.s32 	%r123, %r3, %r158;
	mul.wide.s32 	%rd16, %r123, 8;
	add.s64 	%rd4, %rd1, %rd16;
	@%p32 bra 	$L__BB0_60;
	ld.global.f64 	%fd100, [%rd4];
	add.f64 	%fd107, %fd107, %fd100;
	add.s32 	%r129, %r129, 1;
$L__BB0_60:
	setp.le.u32 	%p33, %r2, %r158;
	@%p33 bra 	$L__BB0_62;
	ld.global.f64 	%fd101, [%rd4+-8];
	add.f64 	%fd107, %fd107, %fd101;
	add.s32 	%r129, %r129, 1;
$L__BB0_62:
	add.s32 	%r124, %r158, 2;
	setp.lt.u32 	%p34, %r2, %r124;
	@%p34 bra 	$L__BB0_64;
	ld.global.f64 	%fd102, [%rd4+-16];
	add.f64 	%fd107, %fd107, %fd102;
	add.s32 	%r129, %r129, 1;
$L__BB0_64:
	add.s32 	%r125, %r158, 3;
	setp.lt.u32 	%p35, %r2, %r125;
	@%p35 bra 	$L__BB0_66;
	ld.global.f64 	%fd103, [%rd4+-24];
	add.f64 	%fd107, %fd107, %fd103;
	add.s32 	%r129, %r129, 1;
$L__BB0_66:
	add.s32 	%r158, %r158, 4;
$L__BB0_67:
	setp.eq.s32 	%p36, %r84, 0;
	@%p36 bra 	$L__BB0_72;
	neg.s32 	%r166, %r84;
$L__BB0_69:
	.pragma "nounroll";
	setp.lt.u32 	%p37, %r2, %r158;
	@%p37 bra 	$L__BB0_71;
	mul.wide.s32 	%rd18, %r158, 8;
	sub.s64 	%rd19, %rd13, %rd18;
	ld.global.f64 	%fd104, [%rd19];
	add.f64 	%fd107, %fd107, %fd104;
	add.s32 	%r129, %r129, 1;
$L__BB0_71:
	add.s32 	%r158, %r158, 1;
	add.s32 	%r166, %r166, 1;
	setp.ne.s32 	%p38, %r166, 0;
	@%p38 bra 	$L__BB0_69;
$L__BB0_72:
	cvt.rn.f64.s32 	%fd145, %r129;
$L__BB0_73:
	cvta.to.global.u64 	%rd20, %rd6;
	div.rn.f64 	%fd105, %fd107, %fd145;
	add.s64 	%rd22, %rd20, %rd12;
	st.global.f64 	[%rd22], %fd105;
	ret;

}
	// .globl	_Z19kernelColumnAveragePdS_Pi
.visible .entry _Z19kernelColumnAveragePdS_Pi(
	.param .u64 .ptr .align 1 _Z19kernelColumnAveragePdS_Pi_param_0,
	.param .u64 .ptr .align 1 _Z19kernelColumnAveragePdS_Pi_param_1,
	.param .u64 .ptr .align 1 _Z19kernelColumnAveragePdS_Pi_param_2
)
{
	.reg .pred 	%p<10>;
	.reg .b32 	%r<35>;
	.reg .b64 	%rd<18>;
	.reg .b64 	%fd<85>;

	ld.param.u64 	%rd3, [_Z19kernelColumnAveragePdS_Pi_param_0];
	ld.param.u64 	%rd4, [_Z19kernelColumnAveragePdS_Pi_param_1];
	ld.param.u64 	%rd5, [_Z19kernelColumnAveragePdS_Pi_param_2];
	cvta.to.global.u64 	%rd1, %rd4;
	cvta.to.global.u64 	%rd6, %rd5;
	ld.global.u32 	%r1, [%rd6];
	mov.u32 	%r2, %tid.x;
	mul.lo.s32 	%r30, %r1, %r2;
	setp.lt.s32 	%p1, %r1, 1;
	mov.f64 	%fd84, 0d0000000000000000;
	@%p1 bra 	$L__BB1_13;
	add.s32 	%r23, %r30, 1;
	add.s32 	%r24, %r30, %r1;
	max.s32 	%r25, %r24, %r23;
	sub.s32 	%r4, %r25, %r30;
	and.b32  	%r5, %r4, 15;
	sub.s32 	%r26, %r30, %r25;
	setp.gt.u32 	%p2, %r26, -16;
	mov.f64 	%fd84, 0d0000000000000000;
	@%p2 bra 	$L__BB1_4;
	and.b32  	%r27, %r4, -16;
	neg.s32 	%r28, %r27;
	add.s64 	%rd2, %rd1, 64;
	mov.f64 	%fd84, 0d0000000000000000;
$L__BB1_3:
	.pragma "nounroll";
	mul.wide.s32 	%rd7, %r30, 8;
	add.s64 	%rd8, %rd2, %rd7;
	ld.global.f64 	%fd18, [%rd8+-64];
	add.f64 	%fd19, %fd84, %fd18;
	ld.global.f64 	%fd20, [%rd8+-56];
	add.f64 	%fd21, %fd19, %fd20;
	ld.global.f64 	%fd22, [%rd8+-48];
	add.f64 	%fd23, %fd21, %fd22;
	ld.global.f64 	%fd24, [%rd8+-40];
	add.f64 	%fd25, %fd23, %fd24;
	ld.global.f64 	%fd26, [%rd8+-32];
	add.f64 	%fd27, %fd25, %fd26;
	ld.global.f64 	%fd28, [%rd8+-24];
	add.f64 	%fd29, %fd27, %fd28;
	ld.global.f64 	%fd30, [%rd8+-16];
	add.f64 	%fd31, %fd29, %fd30;
	ld.global.f64 	%fd32, [%rd8+-8];
	add.f64 	%fd33, %fd31, %fd32;
	ld.global.f64 	%fd34, [%rd8];
	add.f64 	%fd35, %fd33, %fd34;
	ld.global.f64 	%fd36, [%rd8+8];
	add.f64 	%fd37, %fd35, %fd36;
	ld.global.f64 	%fd38, [%rd8+16];
	add.f64 	%fd39, %fd37, %fd38;
	ld.global.f64 	%fd40, [%rd8+24];
	add.f64 	%fd41, %fd39, %fd40;
	ld.global.f64 	%fd42, [%rd8+32];
	add.f64 	%fd43, %fd41, %fd42;
	ld.global.f64 	%fd44, [%rd8+40];
	add.f64 	%fd45, %fd43, %fd44;
	ld.global.f64 	%fd46, [%rd8+48];
	add.f64 	%fd47, %fd45, %fd46;
	ld.global.f64 	%fd48, [%rd8+56];
	add.f64 	%fd84, %fd47, %fd48;
	add.s32 	%r30, %r30, 16;
	add.s32 	%r28, %r28, 16;
	setp.ne.s32 	%p3, %r28, 0;
	@%p3 bra 	$L__BB1_3;
$L__BB1_4:
	setp.eq.s32 	%p4, %r5, 0;
	@%p4 bra 	$L__BB1_13;
	and.b32  	%r12, %r4, 7;
	setp.lt.u32 	%p5, %r5, 8;
	@%p5 bra 	$L__BB1_7;
	mul.wide.s32 	%rd9, %r30, 8;
	add.s64 	%rd10, %rd1, %rd9;
	ld.global.f64 	%fd50, [%rd10];
	add.f64 	%fd51, %fd84, %fd50;
	ld.global.f64 	%fd52, [%rd10+8];
	add.f64 	%fd53, %fd51, %fd52;
	ld.global.f64 	%fd54, [%rd10+16];
	add.f64 	%fd55, %fd53, %fd54;
	ld.global.f64 	%fd56, [%rd10+24];
	add.f64 	%fd57, %fd55, %fd56;
	ld.global.f64 	%fd58, [%rd10+32];
	add.f64 	%fd59, %fd57, %fd58;
	ld.global.f64 	%fd60, [%rd10+40];
	add.f64 	%fd61, %fd59, %fd60;
	ld.global.f64 	%fd62, [%rd10+48];
	add.f64 	%fd63, %fd61, %fd62;
	ld.global.f64 	%fd64, [%rd10+56];
	add.f64 	%fd84, %fd63, %fd64;
	add.s32 	%r30, %r30, 8;
$L__BB1_7:
	setp.eq.s32 	%p6, %r12, 0;
	@%p6 bra 	$L__BB1_13;
	and.b32  	%r15, %r4, 3;
	setp.lt.u32 	%p7, %r12, 4;
	@%p7 bra 	$L__BB1_10;
	mul.wide.s32 	%rd11, %r30, 8;
	add.s64 	%rd12, %rd1, %rd11;
	ld.global.f64 	%fd66, [%rd12];
	add.f64 	%fd67, %fd84, %fd66;
	ld.global.f64 	%fd68, [%rd12+8];
	add.f64 	%fd69, %fd67, %fd68;
	ld.global.f64 	%fd70, [%rd12+16];
	add.f64 	%fd71, %fd69, %fd70;
	ld.global.f64 	%fd72, [%rd12+24];
	add.f64 	%fd84, %fd71, %fd72;
	add.s32 	%r30, %r30, 4;
$L__BB1_10:
	setp.eq.s32 	%p8, %r15, 0;
	@%p8 bra 	$L__BB1_13;
	neg.s32 	%r33, %r15;
$L__BB1_12:
	.pragma "nounroll";
	mul.wide.s32 	%rd13, %r30, 8;
	add.s64 	%rd14, %rd1, %rd13;
	ld.global.f64 	%fd73, [%rd14];
	add.f64 	%fd84, %fd84, %fd73;
	add.s32 	%r30, %r30, 1;
	add.s32 	%r33, %r33, 1;
	setp.ne.s32 	%p9, %r33, 0;
	@%p9 bra 	$L__BB1_12;
$L__BB1_13:
	cvta.to.global.u64 	%rd15, %rd3;
	cvt.rn.f64.s32 	%fd74, %r1;
	div.rn.f64 	%fd75, %fd84, %fd74;
	mul.wide.u32 	%rd16, %r2, 8;
	add.s64 	%rd17, %rd15, %rd16;
	st.global.f64 	[%rd17], %fd75;
	ret;

}


// ===== COMPILED SASS (sm_100) =====

	.target	sm_100

	.elftype	@"ET_EXEC"


//--------------------- .note.nv.tkinfo           --------------------------
	.section	.note.nv.tkinfo,"",@"SHT_NOTE"
	.sectionflags	@"SHF_NOTE_NV_TKINFO"
	.tkinfo
        /*0018*/ 	.word	0x00000002
        /*0030*/ 	.string	""
        /*0030*/ 	.string	"ptxas"
        /*0030*/ 	.string	"Cuda compilation tools, release 13.0, V13.0.88"
        /*0030*/ 	.string	"Build cuda_13.0.r13.0/compiler.36424714_0"
        /*0030*/ 	.string	"-arch sm_100 -m 64 "



//--------------------- .note.nv.cuinfo           --------------------------
	.section	.note.nv.cuinfo,"",@"SHT_NOTE"
	.sectionflags	@"SHF_NOTE_NV_CUINFO"
        /*0018*/ 	.short	0x0002
        /*001a*/ 	.short	0x0064
        /*001c*/ 	.short	0x0082
	.zero		2


//--------------------- .nv.info                  --------------------------
	.section	.nv.info,"",@"SHT_CUDA_INFO"
	.align	4


	//----- nvinfo : EIATTR_REGCOUNT
	.align		4
        /*0000*/ 	.byte	0x04, 0x2f
        /*0002*/ 	.short	(.L_1 - .L_0)
	.align		4
.L_0:
        /*0004*/ 	.word	index@(_Z19kernelMovingAveragePdS_PiS0_)
        /*0008*/ 	.word	0x0000001e


	//----- nvinfo : EIATTR_FRAME_SIZE
	.align		4
.L_1:
        /*000c*/ 	.byte	0x04, 0x11
        /*000e*/ 	.short	(.L_3 - .L_2)
	.align		4
.L_2:
        /*0010*/ 	.word	index@($__internal_1_$__cuda_sm20_div_rn_f64_full)
        /*0014*/ 	.word	0x00000000


	//----- nvinfo : EIATTR_FRAME_SIZE
	.align		4
.L_3:
        /*0018*/ 	.byte	0x04, 0x11
        /*001a*/ 	.short	(.L_5 - .L_4)
	.align		4
.L_4:
        /*001c*/ 	.word	index@(_Z19kernelMovingAveragePdS_PiS0_)
        /*0020*/ 	.word	0x00000000


	//----- nvinfo : EIATTR_REGCOUNT
	.align		4
.L_5:
        /*0024*/ 	.byte	0x04, 0x2f
        /*0026*/ 	.short	(.L_7 - .L_6)
	.align		4
.L_6:
        /*0028*/ 	.word	index@(_Z19kernelColumnAveragePdS_Pi)
        /*002c*/ 	.word	0x0000001f


	//----- nvinfo : EIATTR_FRAME_SIZE
	.align		4
.L_7:
        /*0030*/ 	.byte	0x04, 0x11
        /*0032*/ 	.short	(.L_9 - .L_8)
	.align		4
.L_8:
        /*0034*/ 	.word	index@($__internal_0_$__cuda_sm20_div_rn_f64_full)
        /*0038*/ 	.word	0x00000000


	//----- nvinfo : EIATTR_FRAME_SIZE
	.align		4
.L_9:
        /*003c*/ 	.byte	0x04, 0x11
        /*003e*/ 	.short	(.L_11 - .L_10)
	.align		4
.L_10:
        /*0040*/ 	.word	index@(_Z19kernelColumnAveragePdS_Pi)
        /*0044*/ 	.word	0x00000000


	//----- nvinfo : EIATTR_MIN_STACK_SIZE
	.align		4
.L_11:
        /*0048*/ 	.byte	0x04, 0x12
        /*004a*/ 	.short	(.L_13 - .L_12)
	.align		4
.L_12:
        /*004c*/ 	.word	index@(_Z19kernelColumnAveragePdS_Pi)
        /*0050*/ 	.word	0x00000000


	//----- nvinfo : EIATTR_MIN_STACK_SIZE
	.align		4
.L_13:
        /*0054*/ 	.byte	0x04, 0x12
        /*0056*/ 	.short	(.L_15 - .L_14)
	.align		4
.L_14:
        /*0058*/ 	.word	index@(_Z19kernelMovingAveragePdS_PiS0_)
        /*005c*/ 	.word	0x00000000
.L_15:


//--------------------- .nv.compat                --------------------------
	.section	.nv.compat,"",@"SHT_CUDA_COMPAT_INFO"
	.align	4
        /*0000*/ 	.byte	0x02, 0x09, 0x00, 0x00, 0x02, 0x02, 0x01, 0x00, 0x02, 0x05, 0x05, 0x00, 0x03, 0x07, 0x01, 0x01
        /*0010*/ 	.byte	0x02, 0x03, 0x00, 0x00, 0x02, 0x06, 0x01, 0x00, 0x04, 0x0b, 0x08, 0x00, 0x01, 0x00, 0x00, 0x00
        /*0020*/ 	.byte	0x00, 0x00, 0x00, 0x00


//--------------------- .nv.info._Z19kernelColumnAveragePdS_Pi --------------------------
	.section	.nv.info._Z19kernelColumnAveragePdS_Pi,"",@"SHT_CUDA_INFO"
	.sectionflags	@""
	.align	4


	//----- nvinfo : EIATTR_CUDA_API_VERSION
	.align		4
        /*0000*/ 	.byte	0x04, 0x37
        /*0002*/ 	.short	(.L_17 - .L_16)
.L_16:
        /*0004*/ 	.word	0x00000082


	//----- nvinfo : EIATTR_KPARAM_INFO
	.align		4
.L_17:
        /*0008*/ 	.byte	0x04, 0x17
        /*000a*/ 	.short	(.L_19 - .L_18)
.L_18:
        /*000c*/ 	.word	0x00000000
        /*0010*/ 	.short	0x0002
        /*0012*/ 	.short	0x0010
        /*0014*/ 	.byte	0x00, 0xf5, 0x21, 0x00


	//----- nvinfo : EIATTR_KPARAM_INFO
	.align		4
.L_19:
        /*0018*/ 	.byte	0x04, 0x17
        /*001a*/ 	.short	(.L_21 - .L_20)
.L_20:
        /*001c*/ 	.word	0x00000000
        /*0020*/ 	.short	0x0001
        /*0022*/ 	.short	0x0008
        /*0024*/ 	.byte	0x00, 0xf5, 0x21, 0x00


	//----- nvinfo : EIATTR_KPARAM_INFO
	.align		4
.L_21:
        /*0028*/ 	.byte	0x04, 0x17
        /*002a*/ 	.short	(.L_23 - .L_22)
.L_22:
        /*002c*/ 	.word	0x00000000
        /*0030*/ 	.short	0x0000
        /*0032*/ 	.short	0x0000
        /*0034*/ 	.byte	0x00, 0xf5, 0x21, 0x00


	//----- nvinfo : EIATTR_SPARSE_MMA_MASK
	.align		4
.L_23:
        /*0038*/ 	.byte	0x03, 0x50
        /*003a*/ 	.short	0x0000


	//----- nvinfo : EIATTR_MAXREG_COUNT
	.align		4
        /*003c*/ 	.byte	0x03, 0x1b
        /*003e*/ 	.short	0x00ff


	//----- nvinfo : EIATTR_MERCURY_ISA_VERSION
	.align		4
        /*0040*/ 	.byte	0x03, 0x5f
        /*0042*/ 	.short	0x0101


	//----- nvinfo : EIATTR_VRC_CTA_INIT_COUNT
	.align		4
        /*0044*/ 	.byte	0x02, 0x4a
	.zero		1
	.zero		1


	//----- nvinfo : EIATTR_EXIT_INSTR_OFFSETS
	.align		4
        /*0048*/ 	.byte	0x04, 0x1c
        /*004a*/ 	.short	(.L_25 - .L_24)


	//   ....[0]....
.L_24:
        /*004c*/ 	.word	0x00000910


	//----- nvinfo : EIATTR_CRS_STACK_SIZE
	.align		4
.L_25:
        /*0050*/ 	.byte	0x04, 0x1e
        /*0052*/ 	.short	(.L_27 - .L_26)
.L_26:
        /*0054*/ 	.word	0x00000000


	//----- nvinfo : EIATTR_CBANK_PARAM_SIZE
	.align		4
.L_27:
        /*0058*/ 	.byte	0x03, 0x19
        /*005a*/ 	.short	0x0018


	//----- nvinfo : EIATTR_PARAM_CBANK
	.align		4
        /*005c*/ 	.byte	0x04, 0x0a
        /*005e*/ 	.short	(.L_29 - .L_28)
	.align		4
.L_28:
        /*0060*/ 	.word	index@(.nv.constant0._Z19kernelColumnAveragePdS_Pi)
        /*0064*/ 	.short	0x0380
        /*0066*/ 	.short	0x0018


	//----- nvinfo : EIATTR_SW_WAR
	.align		4
.L_29:
        /*0068*/ 	.byte	0x04, 0x36
        /*006a*/ 	.short	(.L_31 - .L_30)
.L_30:
        /*006c*/ 	.word	0x00000008
.L_31:


//--------------------- .nv.info._Z19kernelMovingAveragePdS_PiS0_ --------------------------
	.section	.nv.info._Z19kernelMovingAveragePdS_PiS0_,"",@"SHT_CUDA_INFO"
	.sectionflags	@""
	.align	4


	//----- nvinfo : EIATTR_CUDA_API_VERSION
	.align		4
        /*0000*/ 	.byte	0x04, 0x37
        /*0002*/ 	.short	(.L_33 - .L_32)
.L_32:
        /*0004*/ 	.word	0x00000082


	//----- nvinfo : EIATTR_KPARAM_INFO
	.align		4
.L_33:
        /*0008*/ 	.byte	0x04, 0x17
        /*000a*/ 	.short	(.L_35 - .L_34)
.L_34:
        /*000c*/ 	.word	0x00000000
        /*0010*/ 	.short	0x0003
        /*0012*/ 	.short	0x0018
        /*0014*/ 	.byte	0x00, 0xf5, 0x21, 0x00


	//----- nvinfo : EIATTR_KPARAM_INFO
	.align		4
.L_35:
        /*0018*/ 	.byte	0x04, 0x17
        /*001a*/ 	.short	(.L_37 - .L_36)
.L_36:
        /*001c*/ 	.word	0x00000000
        /*0020*/ 	.short	0x0002
        /*0022*/ 	.short	0x0010
        /*0024*/ 	.byte	0x00, 0xf5, 0x21, 0x00


	//----- nvinfo : EIATTR_KPARAM_INFO
	.align		4
.L_37:
        /*0028*/ 	.byte	0x04, 0x17
        /*002a*/ 	.short	(.L_39 - .L_38)
.L_38:
        /*002c*/ 	.word	0x00000000
        /*0030*/ 	.short	0x0001
        /*0032*/ 	.short	0x0008
        /*0034*/ 	.byte	0x00, 0xf5, 0x21, 0x00


	//----- nvinfo : EIATTR_KPARAM_INFO
	.align		4
.L_39:
        /*0038*/ 	.byte	0x04, 0x17
        /*003a*/ 	.short	(.L_41 - .L_40)
.L_40:
        /*003c*/ 	.word	0x00000000
        /*0040*/ 	.short	0x0000
        /*0042*/ 	.short	0x0000
        /*0044*/ 	.byte	0x00, 0xf5, 0x21, 0x00


	//----- nvinfo : EIATTR_SPARSE_MMA_MASK
	.align		4
.L_41:
        /*0048*/ 	.byte	0x03, 0x50
        /*004a*/ 	.short	0x0000


	//----- nvinfo : EIATTR_MAXREG_COUNT
	.align		4
        /*004c*/ 	.byte	0x03, 0x1b
        /*004e*/ 	.short	0x00ff


	//----- nvinfo : EIATTR_MERCURY_ISA_VERSION
	.align		4
        /*0050*/ 	.byte	0x03, 0x5f
        /*0052*/ 	.short	0x0101


	//----- nvinfo : EIATTR_VRC_CTA_INIT_COUNT
	.align		4
        /*0054*/ 	.byte	0x02, 0x4a
	.zero		1
	.zero		1


	//----- nvinfo : EIATTR_EXIT_INSTR_OFFSETS
	.align		4
        /*0058*/ 	.byte	0x04, 0x1c
        /*005a*/ 	.short	(.L_43 - .L_42)


	//   ....[0]....
.L_42:
        /*005c*/ 	.word	0x00000e50


	//----- nvinfo : EIATTR_CRS_STACK_SIZE
	.align		4
.L_43:
        /*0060*/ 	.byte	0x04, 0x1e
        /*0062*/ 	.short	(.L_45 - .L_44)
.L_44:
        /*0064*/ 	.word	0x00000000


	//----- nvinfo : EIATTR_CBANK_PARAM_SIZE
	.align		4
.L_45:
        /*0068*/ 	.byte	0x03, 0x19
        /*006a*/ 	.short	0x0020


	//----- nvinfo : EIATTR_PARAM_CBANK
	.align		4
        /*006c*/ 	.byte	0x04, 0x0a
        /*006e*/ 	.short	(.L_47 - .L_46)
	.align		4
.L_46:
        /*0070*/ 	.word	index@(.nv.constant0._Z19kernelMovingAveragePdS_PiS0_)
        /*0074*/ 	.short	0x0380
        /*0076*/ 	.short	0x0020


	//----- nvinfo : EIATTR_SW_WAR
	.align		4
.L_47:
        /*0078*/ 	.byte	0x04, 0x36
        /*007a*/ 	.short	(.L_49 - .L_48)
.L_48:
        /*007c*/ 	.word	0x00000008
.L_49:


//--------------------- .nv.callgraph             --------------------------
	.section	.nv.callgraph,"",@"SHT_CUDA_CALLGRAPH"
	.align	4
	.sectionentsize	8
	.align		4
        /*0000*/ 	.word	0x00000000
	.align		4
        /*0004*/ 	.word	0xffffffff
	.align		4
        /*0008*/ 	.word	0x00000000
	.align		4
        /*000c*/ 	.word	0xfffffffe
	.align		4
        /*0010*/ 	.word	0x00000000
	.align		4
        /*0014*/ 	.word	0xfffffffd
	.align		4
        /*0018*/ 	.word	0x00000000
	.align		4
        /*001c*/ 	.word	0xfffffffc


//--------------------- .text._Z19kernelColumnAveragePdS_Pi --------------------------
	.section	.text._Z19kernelColumnAveragePdS_Pi,"ax",@progbits
	.align	128
        .global         _Z19kernelColumnAveragePdS_Pi
        .type           _Z19kernelColumnAveragePdS_Pi,@function
        .size           _Z19kernelColumnAveragePdS_Pi,(.L_x_33 - _Z19kernelColumnAveragePdS_Pi)
        .other          _Z19kernelColumnAveragePdS_Pi,@"STO_CUDA_ENTRY STV_DEFAULT"
_Z19kernelColumnAveragePdS_Pi:
.text._Z19kernelColumnAveragePdS_Pi:
[----:B------:R-:W-:Y:S08]  /*0000*/  LDC R1, c[0x0][0x37c] ;  /* 0x0000df00ff017b82 */ /* 0x000ff00000000800 */
[----:B------:R-:W0:Y:S01]  /*0010*/  LDC.64 R4, c[0x0][0x390] ;  /* 0x0000e400ff047b82 */ /* 0x000e220000000a00 */
[----:B------:R-:W0:Y:S02]  /*0020*/  LDCU.64 UR4, c[0x0][0x358] ;  /* 0x00006b00ff0477ac */ /* 0x000e240008000a00 */
[----:B0-----:R-:W2:Y:S01]  /*0030*/  LDG.E R0, desc[UR4][R4.64] ;  /* 0x0000000404007981 */ /* 0x001ea2000c1e1900 */
[----:B------:R-:W-:Y:S01]  /*0040*/  CS2R R26, SRZ ;  /* 0x00000000001a7805 */ /* 0x000fe2000001ff00 */
[----:B------:R-:W0:Y:S01]  /*0050*/  S2R R3, SR_TID.X ;  /* 0x0000000000037919 */ /* 0x000e220000002100 */
[----:B--2---:R-:W-:-:S13]  /*0060*/  ISETP.GE.AND P0, PT, R0, 0x1, PT ;  /* 0x000000010000780c */ /* 0x004fda0003f06270 */
[----:B0-----:R-:W-:Y:S05]  /*0070*/  @!P0 BRA `(.L_x_0) ;  /* 0x0000000400bc8947 */ /* 0x001fea0003800000 */
[----:B------:R-:W-:Y:S01]  /*0080*/  IMAD R5, R0, R3, RZ ;  /* 0x0000000300057224 */ /* 0x000fe200078e02ff */
[----:B------:R-:W-:Y:S01]  /*0090*/  BSSY.RECONVERGENT B0, `(.L_x_1) ;  /* 0x0000035000007945 */ /* 0x000fe20003800200 */
[----:B------:R-:W-:Y:S02]  /*00a0*/  CS2R R26, SRZ ;  /* 0x00000000001a7805 */ /* 0x000fe4000001ff00 */
[----:B------:R-:W-:-:S05]  /*00b0*/  VIADD R2, R5, 0x1 ;  /* 0x0000000105027836 */ /* 0x000fca0000000000 */
[----:B------:R-:W-:-:S05]  /*00c0*/  VIADDMNMX R4, R5, R0, R2, !PT ;  /* 0x0000000005047246 */ /* 0x000fca0007800102 */
[----:B------:R-:W-:Y:S02]  /*00d0*/  IMAD.IADD R6, R5, 0x1, -R4 ;  /* 0x0000000105067824 */ /* 0x000fe400078e0a04 */
[----:B------:R-:W-:-:S03]  /*00e0*/  IMAD.IADD R2, R4, 0x1, -R5 ;  /* 0x0000000104027824 */ /* 0x000fc600078e0a05 */
[----:B------:R-:W-:Y:S02]  /*00f0*/  ISETP.GT.U32.AND P0, PT, R6, -0x10, PT ;  /* 0xfffffff00600780c */ /* 0x000fe40003f04070 */
[----:B------:R-:W-:-:S04]  /*0100*/  LOP3.LUT R4, R2, 0xf, RZ, 0xc0, !PT ;  /* 0x0000000f02047812 */ /* 0x000fc800078ec0ff */
[----:B------:R-:W-:-:S07]  /*0110*/  ISETP.NE.AND P1, PT, R4, RZ, PT ;  /* 0x000000ff0400720c */ /* 0x000fce0003f25270 */
[----:B------:R-:W-:Y:S06]  /*0120*/  @P0 BRA `(.L_x_2) ;  /* 0x0000000000ac0947 */ /* 0x000fec0003800000 */
[----:B------:R-:W0:Y:S01]  /*0130*/  LDC.64 R6, c[0x0][0x388] ;  /* 0x0000e200ff067b82 */ /* 0x000e220000000a00 */
[----:B------:R-:W-:Y:S02]  /*0140*/  LOP3.LUT R28, R2, 0xfffffff0, RZ, 0xc0, !PT ;  /* 0xfffffff0021c7812 */ /* 0x000fe400078ec0ff */
[----:B------:R-:W-:-:S03]  /*0150*/  CS2R R26, SRZ ;  /* 0x00000000001a7805 */ /* 0x000fc6000001ff00 */
[----:B------:R-:W-:Y:S01]  /*0160*/  IMAD.MOV R28, RZ, RZ, -R28 ;  /* 0x000000ffff1c7224 */ /* 0x000fe200078e0a1c */
[----:B0-----:R-:W-:-:S05]  /*0170*/  IADD3 R6, P0, PT, R6, 0x40, RZ ;  /* 0x0000004006067810 */ /* 0x001fca0007f1e0ff */
[----:B------:R-:W-:-:S08]  /*0180*/  IMAD.X R7, RZ, RZ, R7, P0 ;  /* 0x000000ffff077224 */ /* 0x000fd000000e0607 */
.L_x_3:
[----:B------:R-:W-:-:S05]  /*0190*/  IMAD.WIDE R24, R5, 0x8, R6 ;  /* 0x0000000805187825 */ /* 0x000fca00078e0206 */
[----:B------:R-:W2:Y:S04]  /*01a0*/  LDG.E.64 R22, desc[UR4][R24.64+-0x40] ;  /* 0xffffc00418167981 */ /* 0x000ea8000c1e1b00 */
[----:B------:R-:W3:Y:S04]  /*01b0*/  LDG.E.64 R18, desc[UR4][R24.64+-0x38] ;  /* 0xffffc80418127981 */ /* 0x000ee8000c1e1b00 */
[----:B------:R-:W4:Y:S04]  /*01c0*/  LDG.E.64 R16, desc[UR4][R24.64+-0x30] ;  /* 0xffffd00418107981 */ /* 0x000f28000c1e1b00 */
[----:B------:R-:W5:Y:S04]  /*01d0*/  LDG.E.64 R14, desc[UR4][R24.64+-0x28] ;  /* 0xffffd804180e7981 */ /* 0x000f68000c1e1b00 */
[----:B------:R-:W5:Y:S04]  /*01e0*/  LDG.E.64 R12, desc[UR4][R24.64+-0x20] ;  /* 0xffffe004180c7981 */ /* 0x000f68000c1e1b00 */
[----:B------:R-:W5:Y:S04]  /*01f0*/  LDG.E.64 R10, desc[UR4][R24.64+-0x18] ;  /* 0xffffe804180a7981 */ /* 0x000f68000c1e1b00 */
[----:B------:R-:W5:Y:S04]  /*0200*/  LDG.E.64 R8, desc[UR4][R24.64+-0x10] ;  /* 0xfffff00418087981 */ /* 0x000f68000c1e1b00 */
[----:B------:R-:W5:Y:S01]  /*0210*/  LDG.E.64 R20, desc[UR4][R24.64+-0x8] ;  /* 0xfffff80418147981 */ /* 0x000f62000c1e1b00 */
[----:B--2---:R-:W-:-:S03]  /*0220*/  DADD R22, R22, R26 ;  /* 0x0000000016167229 */ /* 0x004fc6000000001a */
[----:B------:R-:W2:Y:S05]  /*0230*/  LDG.E.64 R26, desc[UR4][R24.64+0x38] ;  /* 0x00003804181a7981 */ /* 0x000eaa000c1e1b00 */
[----:B---3--:R-:W-:Y:S02]  /*0240*/  DADD R18, R22, R18 ;  /* 0x0000000016127229 */ /* 0x008fe40000000012 */
[----:B------:R-:W3:Y:S06]  /*0250*/  LDG.E.64 R22, desc[UR4][R24.64] ;  /* 0x0000000418167981 */ /* 0x000eec000c1e1b00 */
[----:B----4-:R-:W-:-:S02]  /*0260*/  DADD R16, R18, R16 ;  /* 0x0000000012107229 */ /* 0x010fc40000000010 */
[----:B------:R-:W4:Y:S06]  /*0270*/  LDG.E.64 R18, desc[UR4][R24.64+0x8] ;  /* 0x0000080418127981 */ /* 0x000f2c000c1e1b00 */
[----:B-----5:R-:W-:Y:S02]  /*0280*/  DADD R14, R16, R14 ;  /* 0x00000000100e7229 */ /* 0x020fe4000000000e */
[----:B------:R-:W5:Y:S06]  /*0290*/  LDG.E.64 R16, desc[UR4][R24.64+0x10] ;  /* 0x0000100418107981 */ /* 0x000f6c000c1e1b00 */
[----:B------:R-:W-:-:S02]  /*02a0*/  DADD R12, R14, R12 ;  /* 0x000000000e0c7229 */ /* 0x000fc4000000000c */
[----:B------:R-:W2:Y:S06]  /*02b0*/  LDG.E.64 R14, desc[UR4][R24.64+0x18] ;  /* 0x00001804180e7981 */ /* 0x000eac000c1e1b00 */
[----:B------:R-:W-:Y:S02]  /*02c0*/  DADD R10, R12, R10 ;  /* 0x000000000c0a7229 */ /* 0x000fe4000000000a */
[----:B------:R-:W2:Y:S06]  /*02d0*/  LDG.E.64 R12, desc[UR4][R24.64+0x20] ;  /* 0x00002004180c7981 */ /* 0x000eac000c1e1b00 */
[----:B------:R-:W-:-:S02]  /*02e0*/  DADD R8, R10, R8 ;  /* 0x000000000a087229 */ /* 0x000fc40000000008 */
[----:B------:R-:W2:Y:S06]  /*02f0*/  LDG.E.64 R10, desc[UR4][R24.64+0x28] ;  /* 0x00002804180a7981 */ /* 0x000eac000c1e1b00 */
[----:B------:R-:W-:Y:S02]  /*0300*/  DADD R20, R8, R20 ;  /* 0x0000000008147229 */ /* 0x000fe40000000014 */
[----:B------:R-:W2:Y:S01]  /*0310*/  LDG.E.64 R8, desc[UR4][R24.64+0x30] ;  /* 0x0000300418087981 */ /* 0x000ea2000c1e1b00 */
[----:B------:R-:W-:-:S05]  /*0320*/  VIADD R28, R28, 0x10 ;  /* 0x000000101c1c7836 */ /* 0x000fca0000000000 */
[----:B------:R-:W-:Y:S01]  /*0330*/  ISETP.NE.AND P0, PT, R28, RZ, PT ;  /* 0x000000ff1c00720c */ /* 0x000fe20003f05270 */
[----:B------:R-:W-:Y:S01]  /*0340*/  VIADD R5, R5, 0x10 ;  /* 0x0000001005057836 */ /* 0x000fe20000000000 */
[----:B---3--:R-:W-:-:S08]  /*0350*/  DADD R20, R20, R22 ;  /* 0x0000000014147229 */ /* 0x008fd00000000016 */
[----:B----4-:R-:W-:-:S08]  /*0360*/  DADD R18, R20, R18 ;  /* 0x0000000014127229 */ /* 0x010fd00000000012 */
[----:B-----5:R-:W-:-:S08]  /*0370*/  DADD R16, R18, R16 ;  /* 0x0000000012107229 */ /* 0x020fd00000000010 */
[----:B--2---:R-:W-:-:S08]  /*0380*/  DADD R14, R16, R14 ;  /* 0x00000000100e7229 */ /* 0x004fd0000000000e */
[----:B------:R-:W-:-:S08]  /*0390*/  DADD R12, R14, R12 ;  /* 0x000000000e0c7229 */ /* 0x000fd0000000000c */
[----:B------:R-:W-:-:S08]  /*03a0*/  DADD R10, R12, R10 ;  /* 0x000000000c0a7229 */ /* 0x000fd0000000000a */
[----:B------:R-:W-:-:S08]  /*03b0*/  DADD R8, R10, R8 ;  /* 0x000000000a087229 */ /* 0x000fd00000000008 */
[----:B------:R-:W-:Y:S01]  /*03c0*/  DADD R26, R8, R26 ;  /* 0x00000000081a7229 */ /* 0x000fe2000000001a */
[----:B------:R-:W-:Y:S10]  /*03d0*/  @P0 BRA `(.L_x_3) ;  /* 0xfffffffc006c0947 */ /* 0x000ff4000383ffff */
.L_x_2:
[----:B------:R-:W-:Y:S05]  /*03e0*/  BSYNC.RECONVERGENT B0 ;  /* 0x0000000000007941 */ /* 0x000fea0003800200 */
.L_x_1:
[----:B------:R-:W-:Y:S04]  /*03f0*/  BSSY.RECONVERGENT B0, `(.L_x_0) ;  /* 0x0000037000007945 */ /* 0x000fe80003800200 */
[----:B------:R-:W-:Y:S05]  /*0400*/  @!P1 BRA `(.L_x_4) ;  /* 0x0000000000d49947 */ /* 0x000fea0003800000 */
[----:B------:R-:W-:Y:S01]  /*0410*/  ISETP.GE.U32.AND P0, PT, R4, 0x8, PT ;  /* 0x000000080400780c */ /* 0x000fe20003f06070 */
[----:B------:R-:W-:Y:S01]  /*0420*/  BSSY.RECONVERGENT B1, `(.L_x_5) ;  /* 0x0000017000017945 */ /* 0x000fe20003800200 */
[----:B------:R-:W-:-:S04]  /*0430*/  LOP3.LUT R24, R2, 0x7, RZ, 0xc0, !PT ;  /* 0x0000000702187812 */ /* 0x000fc800078ec0ff */
[----:B------:R-:W-:-:S07]  /*0440*/  ISETP.NE.AND P1, PT, R24, RZ, PT ;  /* 0x000000ff1800720c */ /* 0x000fce0003f25270 */
[----:B------:R-:W-:Y:S06]  /*0450*/  @!P0 BRA `(.L_x_6) ;  /* 0x00000000004c8947 */ /* 0x000fec0003800000 */
[----:B------:R-:W0:Y:S02]  /*0460*/  LDC.64 R22, c[0x0][0x388] ;  /* 0x0000e200ff167b82 */ /* 0x000e240000000a00 */
[----:B0-----:R-:W-:-:S05]  /*0470*/  IMAD.WIDE R22, R5, 0x8, R22 ;  /* 0x0000000805167825 */ /* 0x001fca00078e0216 */
        /* <DEDUP_REMOVED lines=8> */
[----:B------:R-:W-:Y:S01]  /*0500*/  VIADD R5, R5, 0x8 ;  /* 0x0000000805057836 */ /* 0x000fe20000000000 */
[----:B--2---:R-:W-:-:S08]  /*0510*/  DADD R18, R26, R18 ;  /* 0x000000001a127229 */ /* 0x004fd00000000012 */
[----:B---3--:R-:W-:-:S08]  /*0520*/  DADD R16, R18, R16 ;  /* 0x0000000012107229 */ /* 0x008fd00000000010 */
[----:B----4-:R-:W-:-:S08]  /*0530*/  DADD R14, R16, R14 ;  /* 0x00000000100e7229 */ /* 0x010fd0000000000e */
[----:B-----5:R-:W-:-:S08]  /*0540*/  DADD R12, R14, R12 ;  /* 0x000000000e0c7229 */ /* 0x020fd0000000000c */
[----:B------:R-:W-:-:S08]  /*0550*/  DADD R10, R12, R10 ;  /* 0x000000000c0a7229 */ /* 0x000fd0000000000a */
[----:B------:R-:W-:-:S08]  /*0560*/  DADD R8, R10, R8 ;  /* 0x000000000a087229 */ /* 0x000fd00000000008 */
[----:B------:R-:W-:-:S08]  /*0570*/  DADD R6, R8, R6 ;  /* 0x0000000008067229 */ /* 0x000fd00000000006 */
[----:B------:R-:W-:-:S11]  /*0580*/  DADD R26, R6, R20 ;  /* 0x00000000061a7229 */ /* 0x000fd60000000014 */
.L_x_6:
[----:B------:R-:W-:Y:S05]  /*0590*/  BSYNC.RECONVERGENT B1 ;  /* 0x0000000000017941 */ /* 0x000fea0003800200 */
.L_x_5:
        /* <DEDUP_REMOVED lines=11> */
[----:B------:R-:W5:Y:S01]  /*0650*/  LDG.E.64 R14, desc[UR4][R6.64+0x18] ;  /* 0x00001804060e7981 */ /* 0x000f62000c1e1b00 */
[----:B------:R-:W-:Y:S01]  /*0660*/  VIADD R5, R5, 0x4 ;  /* 0x0000000405057836 */ /* 0x000fe20000000000 */
[----:B--2---:R-:W-:-:S08]  /*0670*/  DADD R8, R26, R8 ;  /* 0x000000001a087229 */ /* 0x004fd00000000008 */
[----:B---3--:R-:W-:-:S08]  /*0680*/  DADD R8, R8, R10 ;  /* 0x0000000008087229 */ /* 0x008fd0000000000a */
[----:B----4-:R-:W-:-:S08]  /*0690*/  DADD R8, R8, R12 ;  /* 0x0000000008087229 */ /* 0x010fd0000000000c */
[----:B-----5:R-:W-:-:S11]  /*06a0*/  DADD R26, R8, R14 ;  /* 0x00000000081a7229 */ /* 0x020fd6000000000e */
.L_x_8:
[----:B------:R-:W-:Y:S05]  /*06b0*/  BSYNC.RECONVERGENT B1 ;  /* 0x0000000000017941 */ /* 0x000fea0003800200 */
.L_x_7:
[----:B------:R-:W-:Y:S05]  /*06c0*/  @!P1 BRA `(.L_x_4) ;  /* 0x0000000000249947 */ /* 0x000fea0003800000 */
[----:B------:R-:W0:Y:S01]  /*06d0*/  LDC.64 R8, c[0x0][0x388] ;  /* 0x0000e200ff087b82 */ /* 0x000e220000000a00 */
[----:B------:R-:W-:-:S07]  /*06e0*/  IMAD.MOV R2, RZ, RZ, -R2 ;  /* 0x000000ffff027224 */ /* 0x000fce00078e0a02 */
.L_x_9:
[----:B0-----:R-:W-:-:S06]  /*06f0*/  IMAD.WIDE R6, R5, 0x8, R8 ;  /* 0x0000000805067825 */ /* 0x001fcc00078e0208 */
[----:B------:R-:W2:Y:S01]  /*0700*/  LDG.E.64 R6, desc[UR4][R6.64] ;  /* 0x0000000406067981 */ /* 0x000ea2000c1e1b00 */
[----:B------:R-:W-:Y:S02]  /*0710*/  VIADD R2, R2, 0x1 ;  /* 0x0000000102027836 */ /* 0x000fe40000000000 */
[----:B------:R-:W-:-:S03]  /*0720*/  VIADD R5, R5, 0x1 ;  /* 0x0000000105057836 */ /* 0x000fc60000000000 */
[----:B------:R-:W-:Y:S01]  /*0730*/  ISETP.NE.AND P0, PT, R2, RZ, PT ;  /* 0x000000ff0200720c */ /* 0x000fe20003f05270 */
[----:B--2---:R-:W-:-:S12]  /*0740*/  DADD R26, R6, R26 ;  /* 0x00000000061a7229 */ /* 0x004fd8000000001a */
[----:B------:R-:W-:Y:S05]  /*0750*/  @P0 BRA `(.L_x_9) ;  /* 0xfffffffc00e40947 */ /* 0x000fea000383ffff */
.L_x_4:
[----:B------:R-:W-:Y:S05]  /*0760*/  BSYNC.RECONVERGENT B0 ;  /* 0x0000000000007941 */ /* 0x000fea0003800200 */
.L_x_0:
[----:B------:R-:W0:Y:S01]  /*0770*/  I2F.F64 R8, R0 ;  /* 0x0000000000087312 */ /* 0x000e220000201c00 */
[----:B------:R-:W-:Y:S01]  /*0780*/  IMAD.MOV.U32 R4, RZ, RZ, 0x1 ;  /* 0x00000001ff047424 */ /* 0x000fe200078e00ff */
[----:B------:R-:W-:Y:S01]  /*0790*/  FSETP.GEU.AND P1, PT, |R27|, 6.5827683646048100446e-37, PT ;  /* 0x036000001b00780b */ /* 0x000fe20003f2e200 */
[----:B------:R-:W-:Y:S05]  /*07a0*/  BSSY.RECONVERGENT B0, `(.L_x_10) ;  /* 0x0000013000007945 */ /* 0x000fea0003800200 */
[----:B0-----:R-:W0:Y:S02]  /*07b0*/  MUFU.RCP64H R5, R9 ;  /* 0x0000000900057308 */ /* 0x001e240000001800 */
[----:B0-----:R-:W-:-:S08]  /*07c0*/  DFMA R6, -R8, R4, 1 ;  /* 0x3ff000000806742b */ /* 0x001fd00000000104 */
[----:B------:R-:W-:-:S08]  /*07d0*/  DFMA R6, R6, R6, R6 ;  /* 0x000000060606722b */ /* 0x000fd00000000006 */
[----:B------:R-:W-:-:S08]  /*07e0*/  DFMA R6, R4, R6, R4 ;  /* 0x000000060406722b */ /* 0x000fd00000000004 */
[----:B------:R-:W-:-:S08]  /*07f0*/  DFMA R4, -R8, R6, 1 ;  /* 0x3ff000000804742b */ /* 0x000fd00000000106 */
[----:B------:R-:W-:-:S08]  /*0800*/  DFMA R4, R6, R4, R6 ;  /* 0x000000040604722b */ /* 0x000fd00000000006 */
[----:B------:R-:W-:-:S08]  /*0810*/  DMUL R6, R4, R26 ;  /* 0x0000001a04067228 */ /* 0x000fd00000000000 */
[----:B------:R-:W-:-:S08]  /*0820*/  DFMA R10, -R8, R6, R26 ;  /* 0x00000006080a722b */ /* 0x000fd0000000011a */
[----:B------:R-:W-:-:S10]  /*0830*/  DFMA R4, R4, R10, R6 ;  /* 0x0000000a0404722b */ /* 0x000fd40000000006 */
[----:B------:R-:W-:-:S05]  /*0840*/  FFMA R0, RZ, R9, R5 ;  /* 0x00000009ff007223 */ /* 0x000fca0000000005 */
[----:B------:R-:W-:-:S13]  /*0850*/  FSETP.GT.AND P0, PT, |R0|, 1.469367938527859385e-39, PT ;  /* 0x001000000000780b */ /* 0x000fda0003f04200 */
[----:B------:R-:W-:Y:S05]  /*0860*/  @P0 BRA P1, `(.L_x_11) ;  /* 0x0000000000180947 */ /* 0x000fea0000800000 */
[----:B------:R-:W-:Y:S01]  /*0870*/  IMAD.MOV.U32 R6, RZ, RZ, R26 ;  /* 0x000000ffff067224 */ /* 0x000fe200078e001a */
[----:B------:R-:W-:Y:S01]  /*0880*/  MOV R0, 0x8b0 ;  /* 0x000008b000007802 */ /* 0x000fe20000000f00 */
[----:B------:R-:W-:-:S07]  /*0890*/  IMAD.MOV.U32 R7, RZ, RZ, R27 ;  /* 0x000000ffff077224 */ /* 0x000fce00078e001b */
[----:B------:R-:W-:Y:S05]  /*08a0*/  CALL.REL.NOINC `($__internal_0_$__cuda_sm20_div_rn_f64_full) ;  /* 0x00000000001c7944 */ /* 0x000fea0003c00000 */
[----:B------:R-:W-:Y:S02]  /*08b0*/  IMAD.MOV.U32 R4, RZ, RZ, R12 ;  /* 0x000000ffff047224 */ /* 0x000fe400078e000c */
[----:B------:R-:W-:-:S07]  /*08c0*/  IMAD.MOV.U32 R5, RZ, RZ, R13 ;  /* 0x000000ffff057224 */ /* 0x000fce00078e000d */
.L_x_11:
[----:B------:R-:W-:Y:S05]  /*08d0*/  BSYNC.RECONVERGENT B0 ;  /* 0x0000000000007941 */ /* 0x000fea0003800200 */
.L_x_10:
[----:B------:R-:W0:Y:S02]  /*08e0*/  LDC.64 R6, c[0x0][0x380] ;  /* 0x0000e000ff067b82 */ /* 0x000e240000000a00 */
[----:B0-----:R-:W-:-:S05]  /*08f0*/  IMAD.WIDE.U32 R2, R3, 0x8, R6 ;  /* 0x0000000803027825 */ /* 0x001fca00078e0006 */
[----:B------:R-:W-:Y:S01]  /*0900*/  STG.E.64 desc[UR4][R2.64], R4 ;  /* 0x0000000402007986 */ /* 0x000fe2000c101b04 */
[----:B------:R-:W-:Y:S05]  /*0910*/  EXIT ;  /* 0x000000000000794d */ /* 0x000fea0003800000 */
        .weak           $__internal_0_$__cuda_sm20_div_rn_f64_full
        .type           $__internal_0_$__cuda_sm20_div_rn_f64_full,@function
        .size           $__internal_0_$__cuda_sm20_div_rn_f64_full,(.L_x_33 - $__internal_0_$__cuda_sm20_div_rn_f64_full)
$__internal_0_$__cuda_sm20_div_rn_f64_full:
[C---:B------:R-:W-:Y:S01]  /*0920*/  FSETP.GEU.AND P0, PT, |R9|.reuse, 1.469367938527859385e-39, PT ;  /* 0x001000000900780b */ /* 0x040fe20003f0e200 */
[----:B------:R-:W-:Y:S01]  /*0930*/  IMAD.MOV.U32 R14, RZ, RZ, 0x1 ;  /* 0x00000001ff0e7424 */ /* 0x000fe200078e00ff */
[----:B------:R-:W-:Y:S01]  /*0940*/  LOP3.LUT R4, R9, 0x800fffff, RZ, 0xc0, !PT ;  /* 0x800fffff09047812 */ /* 0x000fe200078ec0ff */
[----:B------:R-:W-:Y:S01]  /*0950*/  IMAD.MOV.U32 R12, RZ, RZ, 0x1ca00000 ;  /* 0x1ca00000ff0c7424 */ /* 0x000fe200078e00ff */
[C---:B------:R-:W-:Y:S01]  /*0960*/  FSETP.GEU.AND P2, PT, |R7|.reuse, 1.469367938527859385e-39, PT ;  /* 0x001000000700780b */ /* 0x040fe20003f4e200 */
[----:B------:R-:W-:Y:S01]  /*0970*/  BSSY.RECONVERGENT B1, `(.L_x_12) ;  /* 0x0000053000017945 */ /* 0x000fe20003800200 */
[----:B------:R-:W-:Y:S01]  /*0980*/  LOP3.LUT R5, R4, 0x3ff00000, RZ, 0xfc, !PT ;  /* 0x3ff0000004057812 */ /* 0x000fe200078efcff */
[----:B------:R-:W-:Y:S01]  /*0990*/  IMAD.MOV.U32 R4, RZ, RZ, R8 ;  /* 0x000000ffff047224 */ /* 0x000fe200078e0008 */
[----:B------:R-:W-:Y:S02]  /*09a0*/  LOP3.LUT R2, R7, 0x7ff00000, RZ, 0xc0, !PT ;  /* 0x7ff0000007027812 */ /* 0x000fe400078ec0ff */
[----:B------:R-:W-:-:S03]  /*09b0*/  LOP3.LUT R13, R9, 0x7ff00000, RZ, 0xc0, !PT ;  /* 0x7ff00000090d7812 */ /* 0x000fc600078ec0ff */
[----:B------:R-:W-:Y:S01]  /*09c0*/  @!P0 DMUL R4, R8, 8.98846567431157953865e+307 ;  /* 0x7fe0000008048828 */ /* 0x000fe20000000000 */
[C---:B------:R-:W-:Y:S01]  /*09d0*/  ISETP.GE.U32.AND P1, PT, R2.reuse, R13, PT ;  /* 0x0000000d0200720c */ /* 0x040fe20003f26070 */
[----:B------:R-:W-:Y:S02]  /*09e0*/  IMAD.MOV.U32 R21, RZ, RZ, R2 ;  /* 0x000000ffff157224 */ /* 0x000fe400078e0002 */
[----:B------:R-:W-:Y:S01]  /*09f0*/  @!P2 LOP3.LUT R17, R9, 0x7ff00000, RZ, 0xc0, !PT ;  /* 0x7ff000000911a812 */ /* 0x000fe200078ec0ff */
[----:B------:R-:W-:Y:S01]  /*0a00*/  @!P2 IMAD.MOV.U32 R16, RZ, RZ, RZ ;  /* 0x000000ffff10a224 */ /* 0x000fe200078e00ff */
[----:B------:R-:W0:Y:S01]  /*0a10*/  MUFU.RCP64H R15, R5 ;  /* 0x00000005000f7308 */ /* 0x000e220000001800 */
[----:B------:R-:W-:Y:S01]  /*0a20*/  IMAD.MOV.U32 R20, RZ, RZ, R13 ;  /* 0x000000ffff147224 */ /* 0x000fe200078e000d */
[----:B------:R-:W-:Y:S02]  /*0a30*/  @!P2 ISETP.GE.U32.AND P3, PT, R2, R17, PT ;  /* 0x000000110200a20c */ /* 0x000fe40003f66070 */
[----:B------:R-:W-:-:S02]  /*0a40*/  @!P0 LOP3.LUT R20, R5, 0x7ff00000, RZ, 0xc0, !PT ;  /* 0x7ff0000005148812 */ /* 0x000fc400078ec0ff */
[----:B------:R-:W-:-:S03]  /*0a50*/  @!P2 SEL R17, R12, 0x63400000, !P3 ;  /* 0x634000000c11a807 */ /* 0x000fc60005800000 */
[----:B------:R-:W-:Y:S01]  /*0a60*/  VIADD R22, R20, 0xffffffff ;  /* 0xffffffff14167836 */ /* 0x000fe20000000000 */
[----:B------:R-:W-:-:S04]  /*0a70*/  @!P2 LOP3.LUT R17, R17, 0x80000000, R7, 0xf8, !PT ;  /* 0x800000001111a812 */ /* 0x000fc800078ef807 */
[----:B------:R-:W-:Y:S01]  /*0a80*/  @!P2 LOP3.LUT R17, R17, 0x100000, RZ, 0xfc, !PT ;  /* 0x001000001111a812 */ /* 0x000fe200078efcff */
[----:B0-----:R-:W-:-:S08]  /*0a90*/  DFMA R10, R14, -R4, 1 ;  /* 0x3ff000000e0a742b */ /* 0x001fd00000000804 */
[----:B------:R-:W-:-:S08]  /*0aa0*/  DFMA R10, R10, R10, R10 ;  /* 0x0000000a0a0a722b */ /* 0x000fd0000000000a */
[----:B------:R-:W-:Y:S01]  /*0ab0*/  DFMA R14, R14, R10, R14 ;  /* 0x0000000a0e0e722b */ /* 0x000fe2000000000e */
[----:B------:R-:W-:Y:S01]  /*0ac0*/  SEL R11, R12, 0x63400000, !P1 ;  /* 0x634000000c0b7807 */ /* 0x000fe20004800000 */
[----:B------:R-:W-:-:S03]  /*0ad0*/  IMAD.MOV.U32 R10, RZ, RZ, R6 ;  /* 0x000000ffff0a7224 */ /* 0x000fc600078e0006 */
[----:B------:R-:W-:-:S03]  /*0ae0*/  LOP3.LUT R11, R11, 0x800fffff, R7, 0xf8, !PT ;  /* 0x800fffff0b0b7812 */ /* 0x000fc600078ef807 */
[----:B------:R-:W-:-:S03]  /*0af0*/  DFMA R18, R14, -R4, 1 ;  /* 0x3ff000000e12742b */ /* 0x000fc60000000804 */
[----:B------:R-:W-:-:S05]  /*0b00*/  @!P2 DFMA R10, R10, 2, -R16 ;  /* 0x400000000a0aa82b */ /* 0x000fca0000000810 */
[----:B------:R-:W-:-:S05]  /*0b10*/  DFMA R14, R14, R18, R14 ;  /* 0x000000120e0e722b */ /* 0x000fca000000000e */
[----:B------:R-:W-:-:S03]  /*0b20*/  @!P2 LOP3.LUT R21, R11, 0x7ff00000, RZ, 0xc0, !PT ;  /* 0x7ff000000b15a812 */ /* 0x000fc600078ec0ff */
[----:B------:R-:W-:Y:S02]  /*0b30*/  DMUL R16, R14, R10 ;  /* 0x0000000a0e107228 */ /* 0x000fe40000000000 */
[----:B------:R-:W-:-:S05]  /*0b40*/  VIADD R13, R21, 0xffffffff ;  /* 0xffffffff150d7836 */ /* 0x000fca0000000000 */
[----:B------:R-:W-:Y:S01]  /*0b50*/  ISETP.GT.U32.AND P0, PT, R13, 0x7feffffe, PT ;  /* 0x7feffffe0d00780c */ /* 0x000fe20003f04070 */
[----:B------:R-:W-:-:S03]  /*0b60*/  DFMA R18, R16, -R4, R10 ;  /* 0x800000041012722b */ /* 0x000fc6000000000a */
[----:B------:R-:W-:-:S05]  /*0b70*/  ISETP.GT.U32.OR P0, PT, R22, 0x7feffffe, P0 ;  /* 0x7feffffe1600780c */ /* 0x000fca0000704470 */
[----:B------:R-:W-:-:S08]  /*0b80*/  DFMA R14, R14, R18, R16 ;  /* 0x000000120e0e722b */ /* 0x000fd00000000010 */
[----:B------:R-:W-:Y:S05]  /*0b90*/  @P0 BRA `(.L_x_13) ;  /* 0x00000000006c0947 */ /* 0x000fea0003800000 */
[----:B------:R-:W-:-:S04]  /*0ba0*/  LOP3.LUT R7, R9, 0x7ff00000, RZ, 0xc0, !PT ;  /* 0x7ff0000009077812 */ /* 0x000fc800078ec0ff */
[CC--:B------:R-:W-:Y:S02]  /*0bb0*/  VIADDMNMX R6, R2.reuse, -R7.reuse, 0xb9600000, !PT ;  /* 0xb960000002067446 */ /* 0x0c0fe40007800907 */
[----:B------:R-:W-:Y:S02]  /*0bc0*/  ISETP.GE.U32.AND P0, PT, R2, R7, PT ;  /* 0x000000070200720c */ /* 0x000fe40003f06070 */
[----:B------:R-:W-:Y:S02]  /*0bd0*/  VIMNMX R6, PT, PT, R6, 0x46a00000, PT ;  /* 0x46a0000006067848 */ /* 0x000fe40003fe0100 */
[----:B------:R-:W-:-:S05]  /*0be0*/  SEL R7, R12, 0x63400000, !P0 ;  /* 0x634000000c077807 */ /* 0x000fca0004000000 */
[----:B------:R-:W-:Y:S02]  /*0bf0*/  IMAD.IADD R2, R6, 0x1, -R7 ;  /* 0x0000000106027824 */ /* 0x000fe400078e0a07 */
[----:B------:R-:W-:Y:S02]  /*0c00*/  IMAD.MOV.U32 R6, RZ, RZ, RZ ;  /* 0x000000ffff067224 */ /* 0x000fe400078e00ff */
[----:B------:R-:W-:-:S06]  /*0c10*/  VIADD R7, R2, 0x7fe00000 ;  /* 0x7fe0000002077836 */ /* 0x000fcc0000000000 */
[----:B------:R-:W-:-:S10]  /*0c20*/  DMUL R12, R14, R6 ;  /* 0x000000060e0c7228 */ /* 0x000fd40000000000 */
[----:B------:R-:W-:-:S13]  /*0c30*/  FSETP.GTU.AND P0, PT, |R13|, 1.469367938527859385e-39, PT ;  /* 0x001000000d00780b */ /* 0x000fda0003f0c200 */
[----:B------:R-:W-:Y:S05]  /*0c40*/  @P0 BRA `(.L_x_14) ;  /* 0x0000000000940947 */ /* 0x000fea0003800000 */
[----:B------:R-:W-:Y:S01]  /*0c50*/  DFMA R4, R14, -R4, R10 ;  /* 0x800000040e04722b */ /* 0x000fe2000000000a */
[----:B------:R-:W-:-:S09]  /*0c60*/  IMAD.MOV.U32 R6, RZ, RZ, RZ ;  /* 0x000000ffff067224 */ /* 0x000fd200078e00ff */
[C---:B------:R-:W-:Y:S02]  /*0c70*/  FSETP.NEU.AND P0, PT, R5.reuse, RZ, PT ;  /* 0x000000ff0500720b */ /* 0x040fe40003f0d000 */
[----:B------:R-:W-:-:S04]  /*0c80*/  LOP3.LUT R9, R5, 0x80000000, R9, 0x48, !PT ;  /* 0x8000000005097812 */ /* 0x000fc800078e4809 */
[----:B------:R-:W-:-:S07]  /*0c90*/  LOP3.LUT R7, R9, R7, RZ, 0xfc, !PT ;  /* 0x0000000709077212 */ /* 0x000fce00078efcff */
[----:B------:R-:W-:Y:S05]  /*0ca0*/  @!P0 BRA `(.L_x_14) ;  /* 0x00000000007c8947 */ /* 0x000fea0003800000 */
[----:B------:R-:W-:Y:S01]  /*0cb0*/  IMAD.MOV R5, RZ, RZ, -R2 ;  /* 0x000000ffff057224 */ /* 0x000fe200078e0a02 */
[----:B------:R-:W-:Y:S01]  /*0cc0*/  DMUL.RP R6, R14, R6 ;  /* 0x000000060e067228 */ /* 0x000fe20000008000 */
[----:B------:R-:W-:-:S06]  /*0cd0*/  IMAD.MOV.U32 R4, RZ, RZ, RZ ;  /* 0x000000ffff047224 */ /* 0x000fcc00078e00ff */
[----:B------:R-:W-:-:S03]  /*0ce0*/  DFMA R4, R12, -R4, R14 ;  /* 0x800000040c04722b */ /* 0x000fc6000000000e */
[----:B------:R-:W-:-:S03]  /*0cf0*/  LOP3.LUT R9, R7, R9, RZ, 0x3c, !PT ;  /* 0x0000000907097212 */ /* 0x000fc600078e3cff */
[----:B------:R-:W-:-:S04]  /*0d00*/  IADD3 R4, PT, PT, -R2, -0x43300000, RZ ;  /* 0xbcd0000002047810 */ /* 0x000fc80007ffe1ff */
[----:B------:R-:W-:-:S04]  /*0d10*/  FSETP.NEU.AND P0, PT, |R5|, R4, PT ;  /* 0x000000040500720b */ /* 0x000fc80003f0d200 */
[----:B------:R-:W-:Y:S02]  /*0d20*/  FSEL R12, R6, R12, !P0 ;  /* 0x0000000c060c7208 */ /* 0x000fe40004000000 */
[----:B------:R-:W-:Y:S01]  /*0d30*/  FSEL R13, R9, R13, !P0 ;  /* 0x0000000d090d7208 */ /* 0x000fe20004000000 */
[----:B------:R-:W-:Y:S06]  /*0d40*/  BRA `(.L_x_14) ;  /* 0x0000000000547947 */ /* 0x000fec0003800000 */
.L_x_13:
[----:B------:R-:W-:-:S14]  /*0d50*/  DSETP.NAN.AND P0, PT, R6, R6, PT ;  /* 0x000000060600722a */ /* 0x000fdc0003f08000 */
[----:B------:R-:W-:Y:S05]  /*0d60*/  @P0 BRA `(.L_x_15) ;  /* 0x0000000000440947 */ /* 0x000fea0003800000 */
[----:B------:R-:W-:-:S14]  /*0d70*/  DSETP.NAN.AND P0, PT, R8, R8, PT ;  /* 0x000000080800722a */ /* 0x000fdc0003f08000 */
[----:B------:R-:W-:Y:S05]  /*0d80*/  @P0 BRA `(.L_x_16) ;  /* 0x0000000000300947 */ /* 0x000fea0003800000 */
[----:B------:R-:W-:Y:S01]  /*0d90*/  ISETP.NE.AND P0, PT, R21, R20, PT ;  /* 0x000000141500720c */ /* 0x000fe20003f05270 */
[----:B------:R-:W-:Y:S02]  /*0da0*/  IMAD.MOV.U32 R12, RZ, RZ, 0x0 ;  /* 0x00000000ff0c7424 */ /* 0x000fe400078e00ff */
[----:B------:R-:W-:-:S10]  /*0db0*/  IMAD.MOV.U32 R13, RZ, RZ, -0x80000 ;  /* 0xfff80000ff0d7424 */ /* 0x000fd400078e00ff */
[----:B------:R-:W-:Y:S05]  /*0dc0*/  @!P0 BRA `(.L_x_14) ;  /* 0x0000000000348947 */ /* 0x000fea0003800000 */
[----:B------:R-:W-:Y:S02]  /*0dd0*/  ISETP.NE.AND P0, PT, R21, 0x7ff00000, PT ;  /* 0x7ff000001500780c */ /* 0x000fe40003f05270 */
[----:B------:R-:W-:Y:S02]  /*0de0*/  LOP3.LUT R13, R7, 0x80000000, R9, 0x48, !PT ;  /* 0x80000000070d7812 */ /* 0x000fe400078e4809 */
[----:B------:R-:W-:-:S13]  /*0df0*/  ISETP.EQ.OR P0, PT, R20, RZ, !P0 ;  /* 0x000000ff1400720c */ /* 0x000fda0004702670 */
[----:B------:R-:W-:Y:S01]  /*0e00*/  @P0 LOP3.LUT R2, R13, 0x7ff00000, RZ, 0xfc, !PT ;  /* 0x7ff000000d020812 */ /* 0x000fe200078efcff */
[----:B------:R-:W-:Y:S02]  /*0e10*/  @!P0 IMAD.MOV.U32 R12, RZ, RZ, RZ ;  /* 0x000000ffff0c8224 */ /* 0x000fe400078e00ff */
[----:B------:R-:W-:Y:S02]  /*0e20*/  @P0 IMAD.MOV.U32 R12, RZ, RZ, RZ ;  /* 0x000000ffff0c0224 */ /* 0x000fe400078e00ff */
[----:B------:R-:W-:Y:S01]  /*0e30*/  @P0 IMAD.MOV.U32 R13, RZ, RZ, R2 ;  /* 0x000000ffff0d0224 */ /* 0x000fe200078e0002 */
[----:B------:R-:W-:Y:S06]  /*0e40*/  BRA `(.L_x_14) ;  /* 0x0000000000147947 */ /* 0x000fec0003800000 */
.L_x_16:
[----:B------:R-:W-:Y:S01]  /*0e50*/  LOP3.LUT R13, R9, 0x80000, RZ, 0xfc, !PT ;  /* 0x00080000090d7812 */ /* 0x000fe200078efcff */
[----:B------:R-:W-:Y:S01]  /*0e60*/  IMAD.MOV.U32 R12, RZ, RZ, R8 ;  /* 0x000000ffff0c7224 */ /* 0x000fe200078e0008 */
[----:B------:R-:W-:Y:S06]  /*0e70*/  BRA `(.L_x_14) ;  /* 0x0000000000087947 */ /* 0x000fec0003800000 */
.L_x_15:
[----:B------:R-:W-:Y:S01]  /*0e80*/  LOP3.LUT R13, R7, 0x80000, RZ, 0xfc, !PT ;  /* 0x00080000070d7812 */ /* 0x000fe200078efcff */
[----:B------:R-:W-:-:S07]  /*0e90*/  IMAD.MOV.U32 R12, RZ, RZ, R6 ;  /* 0x000000ffff0c7224 */ /* 0x000fce00078e0006 */
.L_x_14:
[----:B------:R-:W-:Y:S05]  /*0ea0*/  BSYNC.RECONVERGENT B1 ;  /* 0x0000000000017941 */ /* 0x000fea0003800200 */
.L_x_12:
[----:B------:R-:W-:Y:S02]  /*0eb0*/  IMAD.MOV.U32 R4, RZ, RZ, R0 ;  /* 0x000000ffff047224 */ /* 0x000fe400078e0000 */
[----:B------:R-:W-:-:S04]  /*0ec0*/  IMAD.MOV.U32 R5, RZ, RZ, 0x0 ;  /* 0x00000000ff057424 */ /* 0x000fc800078e00ff */
[----:B------:R-:W-:Y:S05]  /*0ed0*/  RET.REL.NODEC R4 `(_Z19kernelColumnAveragePdS_Pi) ;  /* 0xfffffff004487950 */ /* 0x000fea0003c3ffff */
.L_x_17:
[----:B------:R-:W-:-:S00]  /*0ee0*/  BRA `(.L_x_17) ;  /* 0xfffffffc00fc7947 */ /* 0x000fc0000383ffff */
[----:B------:R-:W-:-:S00]  /*0ef0*/  NOP ;  /* 0x0000000000007918 */ /* 0x000fc00000000000 */
        /* <DEDUP_REMOVED lines=8> */
.L_x_33:


//--------------------- .text._Z19kernelMovingAveragePdS_PiS0_ --------------------------
	.section	.text._Z19kernelMovingAveragePdS_PiS0_,"ax",@progbits
	.align	128
        .global         _Z19kernelMovingAveragePdS_PiS0_
        .type           _Z19kernelMovingAveragePdS_PiS0_,@function
        .size           _Z19kernelMovingAveragePdS_PiS0_,(.L_x_34 - _Z19kernelMovingAveragePdS_PiS0_)
        .other          _Z19kernelMovingAveragePdS_PiS0_,@"STO_CUDA_ENTRY STV_DEFAULT"
_Z19kernelMovingAveragePdS_PiS0_:
.text._Z19kernelMovingAveragePdS_PiS0_:
[----:B------:R-:W-:Y:S08]  /*0000*/  LDC R1, c[0x0][0x37c] ;  /* 0x0000df00ff017b82 */ /* 0x000ff00000000800 */
[----:B------:R-:W0:Y:S01]  /*0010*/  LDC.64 R4, c[0x0][0x390] ;  /* 0x0000e400ff047b82 */ /* 0x000e220000000a00 */
[----:B------:R-:W0:Y:S01]  /*0020*/  LDCU.64 UR4, c[0x0][0x358] ;  /* 0x00006b00ff0477ac */ /* 0x000e220008000a00 */
[----:B------:R-:W1:Y:S01]  /*0030*/  S2R R2, SR_TID.X ;  /* 0x0000000000027919 */ /* 0x000e620000002100 */
[----:B------:R-:W2:Y:S01]  /*0040*/  LDCU.64 UR8, c[0x0][0x388] ;  /* 0x00007100ff0877ac */ /* 0x000ea20008000a00 */
[----:B0-----:R-:W1:Y:S04]  /*0050*/  LDG.E R3, desc[UR4][R4.64] ;  /* 0x0000000404037981 */ /* 0x001e68000c1e1900 */
[----:B------:R-:W0:Y:S08]  /*0060*/  LDC.64 R12, c[0x0][0x398] ;  /* 0x0000e600ff0c7b82 */ /* 0x000e300000000a00 */
[----:B------:R-:W1:Y:S01]  /*0070*/  S2UR UR6, SR_CTAID.X ;  /* 0x00000000000679c3 */ /* 0x000e620000002500 */
[----:B--2---:R-:W-:-:S02]  /*0080*/  IMAD.U32 R18, RZ, RZ, UR8 ;  /* 0x00000008ff127e24 */ /* 0x004fc4000f8e00ff */
[----:B------:R-:W-:Y:S01]  /*0090*/  IMAD.U32 R19, RZ, RZ, UR9 ;  /* 0x00000009ff137e24 */ /* 0x000fe2000f8e00ff */
[----:B0-----:R-:W2:Y:S01]  /*00a0*/  LDG.E R12, desc[UR4][R12.64] ;  /* 0x000000040c0c7981 */ /* 0x001ea2000c1e1900 */
[----:B-1----:R-:W-:-:S04]  /*00b0*/  IMAD R3, R3, UR6, R2 ;  /* 0x0000000603037c24 */ /* 0x002fc8000f8e0202 */
[----:B------:R-:W-:-:S05]  /*00c0*/  IMAD.WIDE R8, R3, 0x8, R18 ;  /* 0x0000000803087825 */ /* 0x000fca00078e0212 */
[----:B------:R0:W5:Y:S01]  /*00d0*/  LDG.E.64 R6, desc[UR4][R8.64] ;  /* 0x0000000408067981 */ /* 0x000162000c1e1b00 */
[----:B------:R-:W-:Y:S02]  /*00e0*/  IMAD.MOV.U32 R10, RZ, RZ, 0x0 ;  /* 0x00000000ff0a7424 */ /* 0x000fe400078e00ff */
[----:B------:R-:W-:Y:S01]  /*00f0*/  IMAD.MOV.U32 R11, RZ, RZ, 0x3ff00000 ;  /* 0x3ff00000ff0b7424 */ /* 0x000fe200078e00ff */
[----:B--2---:R-:W-:-:S13]  /*0100*/  ISETP.GE.AND P0, PT, R12, 0x2, PT ;  /* 0x000000020c00780c */ /* 0x004fda0003f06270 */
[----:B0-----:R-:W-:Y:S05]  /*0110*/  @!P0 BRA `(.L_x_18) ;  /* 0x0000000800e08947 */ /* 0x001fea0003800000 */
[C---:B------:R-:W-:Y:S02]  /*0120*/  VIADD R0, R12.reuse, 0xfffffffe ;  /* 0xfffffffe0c007836 */ /* 0x040fe40000000000 */
[----:B------:R-:W-:Y:S02]  /*0130*/  HFMA2 R27, -RZ, RZ, 0, 5.9604644775390625e-08 ;  /* 0x00000001ff1b7431 */ /* 0x000fe400000001ff */
[----:B------:R-:W-:Y:S01]  /*0140*/  VIADD R4, R12, 0xffffffff ;  /* 0xffffffff0c047836 */ /* 0x000fe20000000000 */
[----:B------:R-:W-:Y:S01]  /*0150*/  ISETP.GE.U32.AND P0, PT, R0, 0xf, PT ;  /* 0x0000000f0000780c */ /* 0x000fe20003f06070 */
[----:B------:R-:W-:-:S03]  /*0160*/  IMAD.MOV.U32 R0, RZ, RZ, 0x1 ;  /* 0x00000001ff007424 */ /* 0x000fc600078e00ff */
[----:B------:R-:W-:-:S09]  /*0170*/  LOP3.LUT R5, R4, 0xf, RZ, 0xc0, !PT ;  /* 0x0000000f04057812 */ /* 0x000fd200078ec0ff */
[----:B------:R-:W-:Y:S05]  /*0180*/  @!P0 BRA `(.L_x_19) ;  /* 0x0000000400688947 */ /* 0x000fea0003800000 */
[----:B------:R-:W0:Y:S01]  /*0190*/  LDC.64 R18, c[0x0][0x388] ;  /* 0x0000e200ff127b82 */ /* 0x000e220000000a00 */
[----:B------:R-:W-:Y:S01]  /*01a0*/  LOP3.LUT R24, R4, 0xfffffff0, RZ, 0xc0, !PT ;  /* 0xfffffff004187812 */ /* 0x000fe200078ec0ff */
[----:B------:R-:W-:Y:S02]  /*01b0*/  IMAD.MOV.U32 R0, RZ, RZ, 0x1 ;  /* 0x00000001ff007424 */ /* 0x000fe400078e00ff */
[----:B------:R-:W-:Y:S02]  /*01c0*/  IMAD.MOV.U32 R27, RZ, RZ, RZ ;  /* 0x000000ffff1b7224 */ /* 0x000fe400078e00ff */
[----:B------:R-:W-:-:S07]  /*01d0*/  IMAD.MOV.U32 R25, RZ, RZ, R3 ;  /* 0x000000ffff197224 */ /* 0x000fce00078e0003 */
.L_x_20:
[----:B------:R-:W-:Y:S02]  /*01e0*/  VIADD R11, R27, 0x1 ;  /* 0x000000011b0b7836 */ /* 0x000fe40000000000 */
[----:B------:R-:W-:-:S03]  /*01f0*/  VIADD R21, R25, 0xffffffff ;  /* 0xffffffff19157836 */ /* 0x000fc60000000000 */
[CC--:B------:R-:W-:Y:S01]  /*0200*/  ISETP.GE.U32.AND P2, PT, R2.reuse, R11.reuse, PT ;  /* 0x0000000b0200720c */ /* 0x0c0fe20003f46070 */
[----:B0-----:R-:W-:Y:S01]  /*0210*/  IMAD.WIDE R20, R21, 0x8, R18 ;  /* 0x0000000815147825 */ /* 0x001fe200078e0212 */
[----:B------:R-:W-:-:S11]  /*0220*/  ISETP.GT.U32.AND P3, PT, R2, R11, PT ;  /* 0x0000000b0200720c */ /* 0x000fd60003f64070 */
[----:B------:R-:W2:Y:S01]  /*0230*/  @P2 LDG.E.64 R14, desc[UR4][R20.64] ;  /* 0x00000004140e2981 */ /* 0x000ea2000c1e1b00 */
[----:B------:R-:W-:-:S03]  /*0240*/  VIADD R11, R27, 0x3 ;  /* 0x000000031b0b7836 */ /* 0x000fc60000000000 */
[----:B------:R-:W3:Y:S02]  /*0250*/  @P3 LDG.E.64 R12, desc[UR4][R20.64+-0x8] ;  /* 0xfffff804140c3981 */ /* 0x000ee4000c1e1b00 */
[----:B------:R-:W-:-:S13]  /*0260*/  ISETP.GE.U32.AND P4, PT, R2, R11, PT ;  /* 0x0000000b0200720c */ /* 0x000fda0003f86070 */
[----:B------:R-:W4:Y:S01]  /*0270*/  @P4 LDG.E.64 R10, desc[UR4][R20.64+-0x10] ;  /* 0xfffff004140a4981 */ /* 0x000f22000c1e1b00 */
[----:B------:R-:W-:-:S04]  /*0280*/  IADD3 R17, PT, PT, R27, 0x4, RZ ;  /* 0x000000041b117810 */ /* 0x000fc80007ffe0ff */
[----:B------:R-:W-:-:S13]  /*0290*/  ISETP.GE.U32.AND P5, PT, R2, R17, PT ;  /* 0x000000110200720c */ /* 0x000fda0003fa6070 */
[----:B------:R-:W4:Y:S01]  /*02a0*/  @P5 LDG.E.64 R16, desc[UR4][R20.64+-0x18] ;  /* 0xffffe80414105981 */ /* 0x000f22000c1e1b00 */
[----:B--2--5:R-:W-:Y:S01]  /*02b0*/  @P2 DADD R6, R6, R14 ;  /* 0x0000000006062229 */ /* 0x024fe2000000000e */
[----:B------:R-:W-:-:S05]  /*02c0*/  VIADD R15, R27, 0x5 ;  /* 0x000000051b0f7836 */ /* 0x000fca0000000000 */
[----:B------:R-:W-:Y:S02]  /*02d0*/  ISETP.GE.U32.AND P6, PT, R2, R15, PT ;  /* 0x0000000f0200720c */ /* 0x000fe40003fc6070 */
[----:B---3--:R-:W-:Y:S01]  /*02e0*/  @P3 DADD R6, R6, R12 ;  /* 0x0000000006063229 */ /* 0x008fe2000000000c */
[----:B------:R-:W-:-:S10]  /*02f0*/  VIADD R13, R27, 0x6 ;  /* 0x000000061b0d7836 */ /* 0x000fd40000000000 */
[----:B------:R-:W2:Y:S01]  /*0300*/  @P6 LDG.E.64 R14, desc[UR4][R20.64+-0x20] ;  /* 0xffffe004140e6981 */ /* 0x000ea2000c1e1b00 */
[----:B------:R-:W-:Y:S01]  /*0310*/  ISETP.GE.U32.AND P0, PT, R2, R13, PT ;  /* 0x0000000d0200720c */ /* 0x000fe20003f06070 */
[----:B------:R-:W-:-:S05]  /*0320*/  VIADD R13, R27, 0x7 ;  /* 0x000000071b0d7836 */ /* 0x000fca0000000000 */
[----:B------:R-:W-:-:S07]  /*0330*/  ISETP.GE.U32.AND P1, PT, R2, R13, PT ;  /* 0x0000000d0200720c */ /* 0x000fce0003f26070 */
[----:B------:R-:W3:Y:S01]  /*0340*/  @P0 LDG.E.64 R12, desc[UR4][R20.64+-0x28] ;  /* 0xffffd804140c0981 */ /* 0x000ee2000c1e1b00 */
[----:B----4-:R-:W-:-:S05]  /*0350*/  @P4 DADD R6, R6, R10 ;  /* 0x0000000006064229 */ /* 0x010fca000000000a */
[----:B------:R-:W4:Y:S03]  /*0360*/  @P1 LDG.E.64 R10, desc[UR4][R20.64+-0x30] ;  /* 0xffffd004140a1981 */ /* 0x000f26000c1e1b00 */
[----:B------:R-:W-:Y:S01]  /*0370*/  @P5 DADD R6, R6, R16 ;  /* 0x0000000006065229 */ /* 0x000fe20000000010 */
[----:B------:R-:W-:Y:S02]  /*0380*/  VIADD R17, R27, 0x8 ;  /* 0x000000081b117836 */ /* 0x000fe40000000000 */
[----:B------:R-:W-:-:S03]  /*0390*/  @P2 VIADD R0, R0, 0x1 ;  /* 0x0000000100002836 */ /* 0x000fc60000000000 */
[----:B------:R-:W-:Y:S02]  /*03a0*/  ISETP.GE.U32.AND P2, PT, R2, R17, PT ;  /* 0x000000110200720c */ /* 0x000fe40003f46070 */
[----:B------:R-:W-:-:S11]  /*03b0*/  @P3 IADD3 R0, PT, PT, R0, 0x1, RZ ;  /* 0x0000000100003810 */ /* 0x000fd60007ffe0ff */
[----:B------:R-:W4:Y:S01]  /*03c0*/  @P2 LDG.E.64 R16, desc[UR4][R20.64+-0x38] ;  /* 0xffffc80414102981 */ /* 0x000f22000c1e1b00 */
[----:B------:R-:W-:-:S04]  /*03d0*/  @P4 VIADD R0, R0, 0x1 ;  /* 0x0000000100004836 */ /* 0x000fc80000000000 */
[----:B------:R-:W-:Y:S01]  /*03e0*/  @P5 VIADD R0, R0, 0x1 ;  /* 0x0000000100005836 */ /* 0x000fe20000000000 */
[----:B--2---:R-:W-:Y:S01]  /*03f0*/  @P6 DADD R6, R6, R14 ;  /* 0x0000000006066229 */ /* 0x004fe2000000000e */
[----:B------:R-:W-:-:S05]  /*0400*/  VIADD R15, R27, 0x9 ;  /* 0x000000091b0f7836 */ /* 0x000fca0000000000 */
[----:B------:R-:W-:Y:S01]  /*0410*/  ISETP.GE.U32.AND P3, PT, R2, R15, PT ;  /* 0x0000000f0200720c */ /* 0x000fe20003f66070 */
[----:B------:R-:W-:-:S05]  /*0420*/  VIADD R15, R27, 0xa ;  /* 0x0000000a1b0f7836 */ /* 0x000fca0000000000 */
[----:B------:R-:W-:Y:S01]  /*0430*/  ISETP.GE.U32.AND P4, PT, R2, R15, PT ;  /* 0x0000000f0200720c */ /* 0x000fe20003f86070 */
[----:B---3--:R-:W-:Y:S01]  /*0440*/  @P0 DADD R6, R6, R12 ;  /* 0x0000000006060229 */ /* 0x008fe2000000000c */
[----:B------:R-:W-:-:S05]  /*0450*/  VIADD R13, R27, 0xb ;  /* 0x0000000b1b0d7836 */ /* 0x000fca0000000000 */
[----:B------:R-:W2:Y:S01]  /*0460*/  @P3 LDG.E.64 R14, desc[UR4][R20.64+-0x40] ;  /* 0xffffc004140e3981 */ /* 0x000ea2000c1e1b00 */
[----:B------:R-:W-:-:S05]  /*0470*/  ISETP.GE.U32.AND P5, PT, R2, R13, PT ;  /* 0x0000000d0200720c */ /* 0x000fca0003fa6070 */
[----:B------:R-:W3:Y:S01]  /*0480*/  @P4 LDG.E.64 R12, desc[UR4][R20.64+-0x48] ;  /* 0xffffb804140c4981 */ /* 0x000ee2000c1e1b00 */
[----:B----4-:R-:W-:-:S07]  /*0490*/  @P1 DADD R6, R6, R10 ;  /* 0x0000000006061229 */ /* 0x010fce000000000a */
[----:B------:R-:W4:Y:S01]  /*04a0*/  @P5 LDG.E.64 R10, desc[UR4][R20.64+-0x50] ;  /* 0xffffb004140a5981 */ /* 0x000f22000c1e1b00 */
[----:B------:R-:W-:Y:S01]  /*04b0*/  @P6 VIADD R0, R0, 0x1 ;  /* 0x0000000100006836 */ /* 0x000fe20000000000 */
[----:B------:R-:W-:Y:S01]  /*04c0*/  @P2 DADD R6, R6, R16 ;  /* 0x0000000006062229 */ /* 0x000fe20000000010 */
[----:B------:R-:W-:-:S05]  /*04d0*/  VIADD R17, R27, 0xc ;  /* 0x0000000c1b117836 */ /* 0x000fca0000000000 */
[----:B------:R-:W-:Y:S02]  /*04e0*/  ISETP.GE.U32.AND P6, PT, R2, R17, PT ;  /* 0x000000110200720c */ /* 0x000fe40003fc6070 */
[----:B------:R-:W-:Y:S01]  /*04f0*/  IADD3 R17, PT, PT, R27, 0xd, RZ ;  /* 0x0000000d1b117810 */ /* 0x000fe20007ffe0ff */
[----:B------:R-:W-:-:S03]  /*0500*/  @P0 VIADD R0, R0, 0x1 ;  /* 0x0000000100000836 */ /* 0x000fc60000000000 */
[----:B------:R-:W-:Y:S01]  /*0510*/  ISETP.GE.U32.AND P0, PT, R2, R17, PT ;  /* 0x000000110200720c */ /* 0x000fe20003f06070 */
[----:B------:R-:W-:-:S06]  /*0520*/  @P1 VIADD R0, R0, 0x1 ;  /* 0x0000000100001836 */ /* 0x000fcc0000000000 */
[----:B------:R-:W4:Y:S01]  /*0530*/  @P6 LDG.E.64 R16, desc[UR4][R20.64+-0x58] ;  /* 0xffffa80414106981 */ /* 0x000f22000c1e1b00 */
[----:B------:R-:W-:-:S05]  /*0540*/  @P2 VIADD R0, R0, 0x1 ;  /* 0x0000000100002836 */ /* 0x000fca0000000000 */
[----:B------:R-:W-:Y:S01]  /*0550*/  @P3 IADD3 R0, PT, PT, R0, 0x1, RZ ;  /* 0x0000000100003810 */ /* 0x000fe20007ffe0ff */
[----:B--2---:R-:W-:Y:S01]  /*0560*/  @P3 DADD R6, R6, R14 ;  /* 0x0000000006063229 */ /* 0x004fe2000000000e */
[----:B------:R-:W-:-:S05]  /*0570*/  VIADD R15, R27, 0xe ;  /* 0x0000000e1b0f7836 */ /* 0x000fca0000000000 */
[----:B------:R-:W-:Y:S02]  /*0580*/  ISETP.GE.U32.AND P1, PT, R2, R15, PT ;  /* 0x0000000f0200720c */ /* 0x000fe40003f26070 */
[----:B---3--:R-:W-:Y:S01]  /*0590*/  @P4 DADD R6, R6, R12 ;  /* 0x0000000006064229 */ /* 0x008fe2000000000c */
[----:B------:R-:W2:Y:S01]  /*05a0*/  @P0 LDG.E.64 R14, desc[UR4][R20.64+-0x60] ;  /* 0xffffa004140e0981 */ /* 0x000ea2000c1e1b00 */
[C---:B------:R-:W-:Y:S02]  /*05b0*/  VIADD R13, R27.reuse, 0xf ;  /* 0x0000000f1b0d7836 */ /* 0x040fe40000000000 */
[----:B------:R-:W-:-:S03]  /*05c0*/  VIADD R27, R27, 0x10 ;  /* 0x000000101b1b7836 */ /* 0x000fc60000000000 */
[C---:B------:R-:W-:Y:S02]  /*05d0*/  ISETP.GE.U32.AND P2, PT, R2.reuse, R13, PT ;  /* 0x0000000d0200720c */ /* 0x040fe40003f46070 */
[----:B------:R-:W-:Y:S02]  /*05e0*/  ISETP.GE.U32.AND P3, PT, R2, R27, PT ;  /* 0x0000001b0200720c */ /* 0x000fe40003f66070 */
[----:B------:R-:W3:Y:S01]  /*05f0*/  @P1 LDG.E.64 R12, desc[UR4][R20.64+-0x68] ;  /* 0xffff9804140c1981 */ /* 0x000ee2000c1e1b00 */
[----:B----4-:R-:W-:-:S08]  /*0600*/  @P5 DADD R6, R6, R10 ;  /* 0x0000000006065229 */ /* 0x010fd0000000000a */
[----:B------:R-:W4:Y:S04]  /*0610*/  @P2 LDG.E.64 R10, desc[UR4][R20.64+-0x70] ;  /* 0xffff9004140a2981 */ /* 0x000f28000c1e1b00 */
[----:B------:R-:W4:Y:S01]  /*0620*/  @P3 LDG.E.64 R22, desc[UR4][R20.64+-0x78] ;  /* 0xffff880414163981 */ /* 0x000f22000c1e1b00 */
[----:B------:R-:W-:Y:S01]  /*0630*/  @P4 VIADD R0, R0, 0x1 ;  /* 0x0000000100004836 */ /* 0x000fe20000000000 */
[----:B------:R-:W-:-:S03]  /*0640*/  @P6 DADD R6, R6, R16 ;  /* 0x0000000006066229 */ /* 0x000fc60000000010 */
[----:B------:R-:W-:-:S04]  /*0650*/  @P5 VIADD R0, R0, 0x1 ;  /* 0x0000000100005836 */ /* 0x000fc80000000000 */
[----:B------:R-:W-:-:S04]  /*0660*/  @P6 VIADD R0, R0, 0x1 ;  /* 0x0000000100006836 */ /* 0x000fc80000000000 */
[----:B------:R-:W-:-:S04]  /*0670*/  @P0 VIADD R0, R0, 0x1 ;  /* 0x0000000100000836 */ /* 0x000fc80000000000 */
[----:B------:R-:W-:-:S04]  /*0680*/  @P1 VIADD R0, R0, 0x1 ;  /* 0x0000000100001836 */ /* 0x000fc80000000000 */
[----:B------:R-:W-:Y:S01]  /*0690*/  @P2 VIADD R0, R0, 0x1 ;  /* 0x0000000100002836 */ /* 0x000fe20000000000 */
[----:B------:R-:W-:-:S03]  /*06a0*/  IADD3 R25, PT, PT, R25, -0x10, RZ ;  /* 0xfffffff019197810 */ /* 0x000fc60007ffe0ff */
[----:B------:R-:W-:Y:S01]  /*06b0*/  @P3 VIADD R0, R0, 0x1 ;  /* 0x0000000100003836 */ /* 0x000fe20000000000 */
[----:B--2---:R-:W-:Y:S01]  /*06c0*/  @P0 DADD R6, R6, R14 ;  /* 0x0000000006060229 */ /* 0x004fe2000000000e */
[----:B------:R-:W-:-:S07]  /*06d0*/  ISETP.NE.AND P0, PT, R27, R24, PT ;  /* 0x000000181b00720c */ /* 0x000fce0003f05270 */
[----:B---3--:R-:W-:-:S08]  /*06e0*/  @P1 DADD R6, R6, R12 ;  /* 0x0000000006061229 */ /* 0x008fd0000000000c */
[----:B----4-:R-:W-:-:S08]  /*06f0*/  @P2 DADD R6, R6, R10 ;  /* 0x0000000006062229 */ /* 0x010fd0000000000a */
[----:B------:R-:W-:Y:S01]  /*0700*/  @P3 DADD R6, R6, R22 ;  /* 0x0000000006063229 */ /* 0x000fe20000000016 */
[----:B------:R-:W-:Y:S10]  /*0710*/  @P0 BRA `(.L_x_20) ;  /* 0xfffffff800b00947 */ /* 0x000ff4000383ffff */
[----:B------:R-:W-:-:S07]  /*0720*/  VIADD R27, R27, 0x1 ;  /* 0x000000011b1b7836 */ /* 0x000fce0000000000 */
.L_x_19:
[----:B------:R-:W-:-:S13]  /*0730*/  ISETP.NE.AND P0, PT, R5, RZ, PT ;  /* 0x000000ff0500720c */ /* 0x000fda0003f05270 */
[----:B------:R-:W-:Y:S05]  /*0740*/  @!P0 BRA `(.L_x_21) ;  /* 0x0000000400508947 */ /* 0x000fea0003800000 */
[----:B------:R-:W-:Y:S02]  /*0750*/  ISETP.GE.U32.AND P1, PT, R5, 0x8, PT ;  /* 0x000000080500780c */ /* 0x000fe40003f26070 */
[----:B------:R-:W-:-:S04]  /*0760*/  LOP3.LUT R26, R4, 0x7, RZ, 0xc0, !PT ;  /* 0x00000007041a7812 */ /* 0x000fc800078ec0ff */
[----:B------:R-:W-:-:S07]  /*0770*/  ISETP.NE.AND P0, PT, R26, RZ, PT ;  /* 0x000000ff1a00720c */ /* 0x000fce0003f05270 */
[----:B------:R-:W-:Y:S06]  /*0780*/  @!P1 BRA `(.L_x_22) ;  /* 0x0000000000a49947 */ /* 0x000fec0003800000 */
[CC--:B------:R-:W-:Y:S01]  /*0790*/  ISETP.GE.U32.AND P6, PT, R2.reuse, R27.reuse, PT ;  /* 0x0000001b0200720c */ /* 0x0c0fe20003fc6070 */
[----:B------:R-:W-:Y:S01]  /*07a0*/  IMAD.IADD R11, R3, 0x1, -R27 ;  /* 0x00000001030b7824 */ /* 0x000fe200078e0a1b */
[----:B------:R-:W-:-:S03]  /*07b0*/  ISETP.GT.U32.AND P1, PT, R2, R27, PT ;  /* 0x0000001b0200720c */ /* 0x000fc60003f24070 */
[----:B------:R-:W-:-:S08]  /*07c0*/  IMAD.WIDE R10, R11, 0x8, R18 ;  /* 0x000000080b0a7825 */ /* 0x000fd000078e0212 */
[----:B------:R-:W2:Y:S04]  /*07d0*/  @P6 LDG.E.64 R20, desc[UR4][R10.64] ;  /* 0x000000040a146981 */ /* 0x000ea8000c1e1b00 */
[----:B------:R-:W3:Y:S01]  /*07e0*/  @P1 LDG.E.64 R22, desc[UR4][R10.64+-0x8] ;  /* 0xfffff8040a161981 */ /* 0x000ee2000c1e1b00 */
[----:B------:R-:W-:-:S05]  /*07f0*/  VIADD R5, R27, 0x2 ;  /* 0x000000021b057836 */ /* 0x000fca0000000000 */
[----:B------:R-:W-:Y:S01]  /*0800*/  ISETP.GE.U32.AND P2, PT, R2, R5, PT ;  /* 0x000000050200720c */ /* 0x000fe20003f46070 */
[----:B------:R-:W-:-:S05]  /*0810*/  VIADD R5, R27, 0x3 ;  /* 0x000000031b057836 */ /* 0x000fca0000000000 */
[----:B------:R-:W-:Y:S01]  /*0820*/  ISETP.GE.U32.AND P3, PT, R2, R5, PT ;  /* 0x000000050200720c */ /* 0x000fe20003f66070 */
[----:B------:R-:W-:-:S06]  /*0830*/  VIADD R5, R27, 0x4 ;  /* 0x000000041b057836 */ /* 0x000fcc0000000000 */
[----:B------:R-:W4:Y:S01]  /*0840*/  @P2 LDG.E.64 R12, desc[UR4][R10.64+-0x10] ;  /* 0xfffff0040a0c2981 */ /* 0x000f22000c1e1b00 */
[----:B------:R-:W-:Y:S02]  /*0850*/  ISETP.GE.U32.AND P4, PT, R2, R5, PT ;  /* 0x000000050200720c */ /* 0x000fe40003f86070 */
[----:B------:R-:W-:-:S03]  /*0860*/  IADD3 R5, PT, PT, R27, 0x5, RZ ;  /* 0x000000051b057810 */ /* 0x000fc60007ffe0ff */
[----:B------:R-:W4:Y:S01]  /*0870*/  @P3 LDG.E.64 R14, desc[UR4][R10.64+-0x18] ;  /* 0xffffe8040a0e3981 */ /* 0x000f22000c1e1b00 */
[----:B------:R-:W-:Y:S01]  /*0880*/  ISETP.GE.U32.AND P5, PT, R2, R5, PT ;  /* 0x000000050200720c */ /* 0x000fe20003fa6070 */
[----:B------:R-:W-:Y:S02]  /*0890*/  VIADD R5, R27, 0x6 ;  /* 0x000000061b057836 */ /* 0x000fe40000000000 */
[----:B------:R-:W-:-:S04]  /*08a0*/  @P6 VIADD R0, R0, 0x1 ;  /* 0x0000000100006836 */ /* 0x000fc80000000000 */
[----:B------:R-:W4:Y:S01]  /*08b0*/  @P4 LDG.E.64 R16, desc[UR4][R10.64+-0x20] ;  /* 0xffffe0040a104981 */ /* 0x000f22000c1e1b00 */
[----:B------:R-:W-:Y:S01]  /*08c0*/  @P1 VIADD R0, R0, 0x1 ;  /* 0x0000000100001836 */ /* 0x000fe20000000000 */
[----:B--2--5:R-:W-:Y:S01]  /*08d0*/  @P6 DADD R6, R6, R20 ;  /* 0x0000000006066229 */ /* 0x024fe20000000014 */
[C---:B------:R-:W-:Y:S01]  /*08e0*/  ISETP.GE.U32.AND P6, PT, R2.reuse, R5, PT ;  /* 0x000000050200720c */ /* 0x040fe20003fc6070 */
[----:B------:R-:W-:Y:S02]  /*08f0*/  VIADD R5, R27, 0x7 ;  /* 0x000000071b057836 */ /* 0x000fe40000000000 */
[----:B------:R-:W2:Y:S04]  /*0900*/  @P5 LDG.E.64 R20, desc[UR4][R10.64+-0x28] ;  /* 0xffffd8040a145981 */ /* 0x000ea8000c1e1b00 */
[----:B---3--:R-:W-:Y:S01]  /*0910*/  @P1 DADD R6, R6, R22 ;  /* 0x0000000006061229 */ /* 0x008fe20000000016 */
[----:B------:R-:W-:-:S05]  /*0920*/  ISETP.GE.U32.AND P1, PT, R2, R5, PT ;  /* 0x000000050200720c */ /* 0x000fca0003f26070 */
[----:B------:R-:W3:Y:S08]  /*0930*/  @P6 LDG.E.64 R22, desc[UR4][R10.64+-0x30] ;  /* 0xffffd0040a166981 */ /* 0x000ef0000c1e1b00 */
[----:B------:R-:W3:Y:S01]  /*0940*/  @P1 LDG.E.64 R24, desc[UR4][R10.64+-0x38] ;  /* 0xffffc8040a181981 */ /* 0x000ee2000c1e1b00 */
[----:B----4-:R-:W-:Y:S01]  /*0950*/  @P2 DADD R6, R6, R12 ;  /* 0x0000000006062229 */ /* 0x010fe2000000000c */
[----:B------:R-:W-:-:S02]  /*0960*/  @P2 VIADD R0, R0, 0x1 ;  /* 0x0000000100002836 */ /* 0x000fc40000000000 */
[----:B------:R-:W-:Y:S02]  /*0970*/  VIADD R27, R27, 0x8 ;  /* 0x000000081b1b7836 */ /* 0x000fe40000000000 */
[----:B------:R-:W-:-:S03]  /*0980*/  @P3 VIADD R0, R0, 0x1 ;  /* 0x0000000100003836 */ /* 0x000fc60000000000 */
[----:B------:R-:W-:Y:S02]  /*0990*/  @P3 DADD R6, R6, R14 ;  /* 0x0000000006063229 */ /* 0x000fe4000000000e */
[----:B------:R-:W-:-:S05]  /*09a0*/  @P4 IADD3 R0, PT, PT, R0, 0x1, RZ ;  /* 0x0000000100004810 */ /* 0x000fca0007ffe0ff */
[----:B------:R-:W-:Y:S01]  /*09b0*/  @P5 VIADD R0, R0, 0x1 ;  /* 0x0000000100005836 */ /* 0x000fe20000000000 */
[----:B------:R-:W-:-:S03]  /*09c0*/  @P4 DADD R6, R6, R16 ;  /* 0x0000000006064229 */ /* 0x000fc60000000010 */
[----:B------:R-:W-:-:S04]  /*09d0*/  @P6 VIADD R0, R0, 0x1 ;  /* 0x0000000100006836 */ /* 0x000fc80000000000 */
[----:B------:R-:W-:Y:S01]  /*09e0*/  @P1 VIADD R0, R0, 0x1 ;  /* 0x0000000100001836 */ /* 0x000fe20000000000 */
[----:B--2---:R-:W-:-:S08]  /*09f0*/  @P5 DADD R6, R6, R20 ;  /* 0x0000000006065229 */ /* 0x004fd00000000014 */
[----:B---3--:R-:W-:-:S08]  /*0a00*/  @P6 DADD R6, R6, R22 ;  /* 0x0000000006066229 */ /* 0x008fd00000000016 */
[----:B------:R-:W-:-:S11]  /*0a10*/  @P1 DADD R6, R6, R24 ;  /* 0x0000000006061229 */ /* 0x000fd60000000018 */
.L_x_22:
[----:B------:R-:W-:Y:S05]  /*0a20*/  @!P0 BRA `(.L_x_21) ;  /* 0x0000000000988947 */ /* 0x000fea0003800000 */
[----:B------:R-:W-:Y:S02]  /*0a30*/  ISETP.GE.U32.AND P0, PT, R26, 0x4, PT ;  /* 0x000000041a00780c */ /* 0x000fe40003f06070 */
[----:B------:R-:W-:-:S04]  /*0a40*/  LOP3.LUT R16, R4, 0x3, RZ, 0xc0, !PT ;  /* 0x0000000304107812 */ /* 0x000fc800078ec0ff */
[----:B------:R-:W-:-:S07]  /*0a50*/  ISETP.NE.AND P1, PT, R16, RZ, PT ;  /* 0x000000ff1000720c */ /* 0x000fce0003f25270 */
[----:B------:R-:W-:Y:S06]  /*0a60*/  @!P0 BRA `(.L_x_23) ;  /* 0x0000000000548947 */ /* 0x000fec0003800000 */
[CC--:B------:R-:W-:Y:S01]  /*0a70*/  ISETP.GE.U32.AND P0, PT, R2.reuse, R27.reuse, PT ;  /* 0x0000001b0200720c */ /* 0x0c0fe20003f06070 */
[----:B------:R-:W-:Y:S01]  /*0a80*/  IMAD.IADD R5, R3, 0x1, -R27 ;  /* 0x0000000103057824 */ /* 0x000fe200078e0a1b */
[----:B------:R-:W-:Y:S01]  /*0a90*/  ISETP.GT.U32.AND P2, PT, R2, R27, PT ;  /* 0x0000001b0200720c */ /* 0x000fe20003f44070 */
[----:B------:R-:W-:Y:S02]  /*0aa0*/  VIADD R11, R27, 0x2 ;  /* 0x000000021b0b7836 */ /* 0x000fe40000000000 */
[----:B------:R-:W-:-:S03]  /*0ab0*/  IMAD.WIDE R18, R5, 0x8, R18 ;  /* 0x0000000805127825 */ /* 0x000fc600078e0212 */
[----:B------:R-:W-:-:S05]  /*0ac0*/  ISETP.GE.U32.AND P3, PT, R2, R11, PT ;  /* 0x0000000b0200720c */ /* 0x000fca0003f66070 */
[----:B------:R-:W2:Y:S01]  /*0ad0*/  @P0 LDG.E.64 R4, desc[UR4][R18.64] ;  /* 0x0000000412040981 */ /* 0x000ea2000c1e1b00 */
[----:B------:R-:W-:-:S03]  /*0ae0*/  IADD3 R13, PT, PT, R27, 0x3, RZ ;  /* 0x000000031b0d7810 */ /* 0x000fc60007ffe0ff */
[----:B------:R-:W3:Y:S01]  /*0af0*/  @P2 LDG.E.64 R10, desc[UR4][R18.64+-0x8] ;  /* 0xfffff804120a2981 */ /* 0x000ee2000c1e1b00 */
[----:B------:R-:W-:-:S03]  /*0b00*/  ISETP.GE.U32.AND P4, PT, R2, R13, PT ;  /* 0x0000000d0200720c */ /* 0x000fc60003f86070 */
[----:B------:R-:W4:Y:S10]  /*0b10*/  @P3 LDG.E.64 R12, desc[UR4][R18.64+-0x10] ;  /* 0xfffff004120c3981 */ /* 0x000f34000c1e1b00 */
[----:B------:R-:W4:Y:S01]  /*0b20*/  @P4 LDG.E.64 R14, desc[UR4][R18.64+-0x18] ;  /* 0xffffe804120e4981 */ /* 0x000f22000c1e1b00 */
[----:B------:R-:W-:-:S02]  /*0b30*/  @P0 VIADD R0, R0, 0x1 ;  /* 0x0000000100000836 */ /* 0x000fc40000000000 */
[----:B------:R-:W-:Y:S02]  /*0b40*/  VIADD R27, R27, 0x4 ;  /* 0x000000041b1b7836 */ /* 0x000fe40000000000 */
[----:B------:R-:W-:-:S04]  /*0b50*/  @P2 VIADD R0, R0, 0x1 ;  /* 0x0000000100002836 */ /* 0x000fc80000000000 */
[----:B------:R-:W-:-:S04]  /*0b60*/  @P3 VIADD R0, R0, 0x1 ;  /* 0x0000000100003836 */ /* 0x000fc80000000000 */
[----:B------:R-:W-:Y:S01]  /*0b70*/  @P4 VIADD R0, R0, 0x1 ;  /* 0x0000000100004836 */ /* 0x000fe20000000000 */
[----:B--2--5:R-:W-:-:S08]  /*0b80*/  @P0 DADD R6, R6, R4 ;  /* 0x0000000006060229 */ /* 0x024fd00000000004 */
[----:B---3--:R-:W-:-:S08]  /*0b90*/  @P2 DADD R6, R6, R10 ;  /* 0x0000000006062229 */ /* 0x008fd0000000000a */
[----:B----4-:R-:W-:-:S08]  /*0ba0*/  @P3 DADD R6, R6, R12 ;  /* 0x0000000006063229 */ /* 0x010fd0000000000c */
[----:B------:R-:W-:-:S11]  /*0bb0*/  @P4 DADD R6, R6, R14 ;  /* 0x0000000006064229 */ /* 0x000fd6000000000e */
.L_x_23:
[----:B------:R-:W-:Y:S05]  /*0bc0*/  @!P1 BRA `(.L_x_21) ;  /* 0x0000000000309947 */ /* 0x000fea0003800000 */
[----:B------:R-:W-:-:S07]  /*0bd0*/  IMAD.MOV R16, RZ, RZ, -R16 ;  /* 0x000000ffff107224 */ /* 0x000fce00078e0a10 */
.L_x_24:
[----:B------:R-:W-:-:S13]  /*0be0*/  ISETP.GE.U32.AND P0, PT, R2, R27, PT ;  /* 0x0000001b0200720c */ /* 0x000fda0003f06070 */
[----:B------:R-:W-:-:S03]  /*0bf0*/  @P0 IMAD.WIDE R4, R27, 0x8, RZ ;  /* 0x000000081b040825 */ /* 0x000fc600078e02ff */
[----:B------:R-:W-:-:S04]  /*0c00*/  @P0 IADD3 R4, P1, PT, R8, -R4, RZ ;  /* 0x8000000408040210 */ /* 0x000fc80007f3e0ff */
[----:B------:R-:W-:-:S06]  /*0c10*/  @P0 IADD3.X R5, PT, PT, R9, ~R5, RZ, P1, !PT ;  /* 0x8000000509050210 */ /* 0x000fcc0000ffe4ff */
[----:B------:R-:W2:Y:S01]  /*0c20*/  @P0 LDG.E.64 R4, desc[UR4][R4.64] ;  /* 0x0000000404040981 */ /* 0x000ea2000c1e1b00 */
[----:B------:R-:W-:Y:S02]  /*0c30*/  VIADD R16, R16, 0x1 ;  /* 0x0000000110107836 */ /* 0x000fe40000000000 */
[----:B------:R-:W-:Y:S02]  /*0c40*/  @P0 VIADD R0, R0, 0x1 ;  /* 0x0000000100000836 */ /* 0x000fe40000000000 */
[----:B------:R-:W-:Y:S01]  /*0c50*/  VIADD R27, R27, 0x1 ;  /* 0x000000011b1b7836 */ /* 0x000fe20000000000 */
[----:B------:R-:W-:Y:S01]  /*0c60*/  ISETP.NE.AND P1, PT, R16, RZ, PT ;  /* 0x000000ff1000720c */ /* 0x000fe20003f25270 */
[----:B--2--5:R-:W-:-:S12]  /*0c70*/  @P0 DADD R6, R6, R4 ;  /* 0x0000000006060229 */ /* 0x024fd80000000004 */
[----:B------:R-:W-:Y:S05]  /*0c80*/  @P1 BRA `(.L_x_24) ;  /* 0xfffffffc00d41947 */ /* 0x000fea000383ffff */
.L_x_21:
[----:B------:R0:W1:Y:S02]  /*0c90*/  I2F.F64 R10, R0 ;  /* 0x00000000000a7312 */ /* 0x0000640000201c00 */
.L_x_18:
[----:B-1----:R-:W1:Y:S01]  /*0ca0*/  MUFU.RCP64H R5, R11 ;  /* 0x0000000b00057308 */ /* 0x002e620000001800 */
[----:B------:R-:W-:Y:S01]  /*0cb0*/  IMAD.MOV.U32 R4, RZ, RZ, 0x1 ;  /* 0x00000001ff047424 */ /* 0x000fe200078e00ff */
[----:B-----5:R-:W-:Y:S01]  /*0cc0*/  FSETP.GEU.AND P1, PT, |R7|, 6.5827683646048100446e-37, PT ;  /* 0x036000000700780b */ /* 0x020fe20003f2e200 */
[----:B------:R-:W-:Y:S04]  /*0cd0*/  BSSY.RECONVERGENT B0, `(.L_x_25) ;  /* 0x0000014000007945 */ /* 0x000fe80003800200 */
[----:B-1----:R-:W-:-:S08]  /*0ce0*/  DFMA R8, R4, -R10, 1 ;  /* 0x3ff000000408742b */ /* 0x002fd0000000080a */
[----:B------:R-:W-:-:S08]  /*0cf0*/  DFMA R8, R8, R8, R8 ;  /* 0x000000080808722b */ /* 0x000fd00000000008 */
[----:B------:R-:W-:-:S08]  /*0d00*/  DFMA R8, R4, R8, R4 ;  /* 0x000000080408722b */ /* 0x000fd00000000004 */
[----:B------:R-:W-:-:S08]  /*0d10*/  DFMA R4, R8, -R10, 1 ;  /* 0x3ff000000804742b */ /* 0x000fd0000000080a */
[----:B------:R-:W-:-:S08]  /*0d20*/  DFMA R4, R8, R4, R8 ;  /* 0x000000040804722b */ /* 0x000fd00000000008 */
[----:B------:R-:W-:-:S08]  /*0d30*/  DMUL R8, R4, R6 ;  /* 0x0000000604087228 */ /* 0x000fd00000000000 */
[----:B------:R-:W-:-:S08]  /*0d40*/  DFMA R12, R8, -R10, R6 ;  /* 0x8000000a080c722b */ /* 0x000fd00000000006 */
[----:B------:R-:W-:-:S10]  /*0d50*/  DFMA R4, R4, R12, R8 ;  /* 0x0000000c0404722b */ /* 0x000fd40000000008 */
[----:B0-----:R-:W-:-:S05]  /*0d60*/  FFMA R0, RZ, R11, R5 ;  /* 0x0000000bff007223 */ /* 0x001fca0000000005 */
[----:B------:R-:W-:-:S13]  /*0d70*/  FSETP.GT.AND P0, PT, |R0|, 1.469367938527859385e-39, PT ;  /* 0x001000000000780b */ /* 0x000fda0003f04200 */
[----:B------:R-:W-:Y:S05]  /*0d80*/  @P0 BRA P1, `(.L_x_26) ;  /* 0x0000000000200947 */ /* 0x000fea0000800000 */
[----:B------:R-:W-:Y:S01]  /*0d90*/  IMAD.MOV.U32 R8, RZ, RZ, R6 ;  /* 0x000000ffff087224 */ /* 0x000fe200078e0006 */
[----:B------:R-:W-:Y:S01]  /*0da0*/  MOV R9, R7 ;  /* 0x0000000700097202 */ /* 0x000fe20000000f00 */
[----:B------:R-:W-:Y:S01]  /*0db0*/  IMAD.MOV.U32 R6, RZ, RZ, R10 ;  /* 0x000000ffff067224 */ /* 0x000fe200078e000a */
[----:B------:R-:W-:Y:S01]  /*0dc0*/  MOV R0, 0xdf0 ;  /* 0x00000df000007802 */ /* 0x000fe20000000f00 */
[----:B------:R-:W-:-:S07]  /*0dd0*/  IMAD.MOV.U32 R7, RZ, RZ, R11 ;  /* 0x000000ffff077224 */ /* 0x000fce00078e000b */
[----:B------:R-:W-:Y:S05]  /*0de0*/  CALL.REL.NOINC `($__internal_1_$__cuda_sm20_div_rn_f64_full) ;  /* 0x00000000001c7944 */ /* 0x000fea0003c00000 */
[----:B------:R-:W-:Y:S02]  /*0df0*/  IMAD.MOV.U32 R4, RZ, RZ, R12 ;  /* 0x000000ffff047224 */ /* 0x000fe400078e000c */
[----:B------:R-:W-:-:S07]  /*0e00*/  IMAD.MOV.U32 R5, RZ, RZ, R13 ;  /* 0x000000ffff057224 */ /* 0x000fce00078e000d */
.L_x_26:
[----:B------:R-:W-:Y:S05]  /*0e10*/  BSYNC.RECONVERGENT B0 ;  /* 0x0000000000007941 */ /* 0x000fea0003800200 */
.L_x_25:
[----:B------:R-:W0:Y:S02]  /*0e20*/  LDC.64 R6, c[0x0][0x380] ;  /* 0x0000e000ff067b82 */ /* 0x000e240000000a00 */
[----:B0-----:R-:W-:-:S05]  /*0e30*/  IMAD.WIDE R2, R3, 0x8, R6 ;  /* 0x0000000803027825 */ /* 0x001fca00078e0206 */
[----:B------:R-:W-:Y:S01]  /*0e40*/  STG.E.64 desc[UR4][R2.64], R4 ;  /* 0x0000000402007986 */ /* 0x000fe2000c101b04 */
[----:B------:R-:W-:Y:S05]  /*0e50*/  EXIT ;  /* 0x000000000000794d */ /* 0x000fea0003800000 */
        .weak           $__internal_1_$__cuda_sm20_div_rn_f64_full
        .type           $__internal_1_$__cuda_sm20_div_rn_f64_full,@function
        .size           $__internal_1_$__cuda_sm20_div_rn_f64_full,(.L_x_34 - $__internal_1_$__cuda_sm20_div_rn_f64_full)
$__internal_1_$__cuda_sm20_div_rn_f64_full:
[C---:B------:R-:W-:Y:S01]  /*0e60*/  FSETP.GEU.AND P0, PT, |R7|.reuse, 1.469367938527859385e-39, PT ;  /* 0x001000000700780b */ /* 0x040fe20003f0e200 */
[----:B------:R-:W-:Y:S01]  /*0e70*/  IMAD.MOV.U32 R12, RZ, RZ, 0x1ca00000 ;  /* 0x1ca00000ff0c7424 */ /* 0x000fe200078e00ff */
[----:B------:R-:W-:Y:S01]  /*0e80*/  LOP3.LUT R4, R7, 0x800fffff, RZ, 0xc0, !PT ;  /* 0x800fffff07047812 */ /* 0x000fe200078ec0ff */
[----:B------:R-:W-:Y:S01]  /*0e90*/  BSSY.RECONVERGENT B1, `(.L_x_27) ;  /* 0x0000055000017945 */ /* 0x000fe20003800200 */
[C---:B------:R-:W-:Y:S02]  /*0ea0*/  FSETP.GEU.AND P2, PT, |R9|.reuse, 1.469367938527859385e-39, PT ;  /* 0x001000000900780b */ /* 0x040fe40003f4e200 */
[----:B------:R-:W-:Y:S01]  /*0eb0*/  LOP3.LUT R5, R4, 0x3ff00000, RZ, 0xfc, !PT ;  /* 0x3ff0000004057812 */ /* 0x000fe200078efcff */
[----:B------:R-:W-:Y:S01]  /*0ec0*/  IMAD.MOV.U32 R4, RZ, RZ, R6 ;  /* 0x000000ffff047224 */ /* 0x000fe200078e0006 */
[----:B------:R-:W-:Y:S02]  /*0ed0*/  MOV R14, 0x1 ;  /* 0x00000001000e7802 */ /* 0x000fe40000000f00 */
[----:B------:R-:W-:-:S02]  /*0ee0*/  LOP3.LUT R2, R9, 0x7ff00000, RZ, 0xc0, !PT ;  /* 0x7ff0000009027812 */ /* 0x000fc400078ec0ff */
[C---:B------:R-:W-:Y:S01]  /*0ef0*/  LOP3.LUT R13, R7.reuse, 0x7ff00000, RZ, 0xc0, !PT ;  /* 0x7ff00000070d7812 */ /* 0x040fe200078ec0ff */
[----:B------:R-:W-:Y:S02]  /*0f00*/  @!P0 DMUL R4, R6, 8.98846567431157953865e+307 ;  /* 0x7fe0000006048828 */ /* 0x000fe40000000000 */
[----:B------:R-:W-:Y:S01]  /*0f10*/  IMAD.MOV.U32 R21, RZ, RZ, R2 ;  /* 0x000000ffff157224 */ /* 0x000fe200078e0002 */
[C---:B------:R-:W-:Y:S01]  /*0f20*/  ISETP.GE.U32.AND P1, PT, R2.reuse, R13, PT ;  /* 0x0000000d0200720c */ /* 0x040fe20003f26070 */
[----:B------:R-:W-:Y:S01]  /*0f30*/  @!P2 IMAD.MOV.U32 R16, RZ, RZ, RZ ;  /* 0x000000ffff10a224 */ /* 0x000fe200078e00ff */
[----:B------:R-:W-:Y:S01]  /*0f40*/  @!P2 LOP3.LUT R17, R7, 0x7ff00000, RZ, 0xc0, !PT ;  /* 0x7ff000000711a812 */ /* 0x000fe200078ec0ff */
[----:B------:R-:W0:Y:S01]  /*0f50*/  MUFU.RCP64H R15, R5 ;  /* 0x00000005000f7308 */ /* 0x000e220000001800 */
[----:B------:R-:W-:Y:S02]  /*0f60*/  IMAD.MOV.U32 R20, RZ, RZ, R13 ;  /* 0x000000ffff147224 */ /* 0x000fe400078e000d */
[----:B------:R-:W-:-:S02]  /*0f70*/  @!P2 ISETP.GE.U32.AND P3, PT, R2, R17, PT ;  /* 0x000000110200a20c */ /* 0x000fc40003f66070 */
[----:B------:R-:W-:Y:S02]  /*0f80*/  @!P0 LOP3.LUT R20, R5, 0x7ff00000, RZ, 0xc0, !PT ;  /* 0x7ff0000005148812 */ /* 0x000fe400078ec0ff */
        /* <DEDUP_REMOVED lines=14> */
[----:B------:R-:W-:Y:S01]  /*1070*/  DMUL R16, R14, R10 ;  /* 0x0000000a0e107228 */ /* 0x000fe20000000000 */
[----:B------:R-:W-:-:S04]  /*1080*/  IADD3 R13, PT, PT, R21, -0x1, RZ ;  /* 0xffffffff150d7810 */ /* 0x000fc80007ffe0ff */
[----:B------:R-:W-:-:S03]  /*1090*/  ISETP.GT.U32.AND P0, PT, R13, 0x7feffffe, PT ;  /* 0x7feffffe0d00780c */ /* 0x000fc60003f04070 */
[----:B------:R-:W-:Y:S01]  /*10a0*/  DFMA R18, R16, -R4, R10 ;  /* 0x800000041012722b */ /* 0x000fe2000000000a */
[----:B------:R-:W-:-:S07]  /*10b0*/  ISETP.GT.U32.OR P0, PT, R22, 0x7feffffe, P0 ;  /* 0x7feffffe1600780c */ /* 0x000fce0000704470 */
[----:B------:R-:W-:-:S06]  /*10c0*/  DFMA R14, R14, R18, R16 ;  /* 0x000000120e0e722b */ /* 0x000fcc0000000010 */
        /* <DEDUP_REMOVED lines=18> */
[----:B------:R-:W-:Y:S01]  /*11f0*/  IADD3 R5, PT, PT, -R2, RZ, RZ ;  /* 0x000000ff02057210 */ /* 0x000fe20007ffe1ff */
[----:B------:R-:W-:Y:S01]  /*1200*/  IMAD.MOV.U32 R4, RZ, RZ, RZ ;  /* 0x000000ffff047224 */ /* 0x000fe200078e00ff */
[----:B------:R-:W-:-:S05]  /*1210*/  DMUL.RP R8, R14, R8 ;  /* 0x000000080e087228 */ /* 0x000fca0000008000 */
[----:B------:R-:W-:-:S05]  /*1220*/  DFMA R4, R12, -R4, R14 ;  /* 0x800000040c04722b */ /* 0x000fca000000000e */
[----:B------:R-:W-:Y:S02]  /*1230*/  LOP3.LUT R7, R9, R7, RZ, 0x3c, !PT ;  /* 0x0000000709077212 */ /* 0x000fe400078e3cff */
[----:B------:R-:W-:-:S04]  /*1240*/  IADD3 R4, PT, PT, -R2, -0x43300000, RZ ;  /* 0xbcd0000002047810 */ /* 0x000fc80007ffe1ff */
[----:B------:R-:W-:-:S04]  /*1250*/  FSETP.NEU.AND P0, PT, |R5|, R4, PT ;  /* 0x000000040500720b */ /* 0x000fc80003f0d200 */
[----:B------:R-:W-:Y:S02]  /*1260*/  FSEL R12, R8, R12, !P0 ;  /* 0x0000000c080c7208 */ /* 0x000fe40004000000 */
[----:B------:R-:W-:Y:S01]  /*1270*/  FSEL R13, R7, R13, !P0 ;  /* 0x0000000d070d7208 */ /* 0x000fe20004000000 */
[----:B------:R-:W-:Y:S06]  /*1280*/  BRA `(.L_x_29) ;  /* 0x0000000000547947 */ /* 0x000fec0003800000 */
.L_x_28:
        /* <DEDUP_REMOVED lines=13> */
[----:B------:R-:W-:Y:S01]  /*1360*/  @P0 IMAD.MOV.U32 R12, RZ, RZ, RZ ;  /* 0x000000ffff0c0224 */ /* 0x000fe200078e00ff */
[----:B------:R-:W-:Y:S01]  /*1370*/  @P0 MOV R13, R2 ;  /* 0x00000002000d0202 */ /* 0x000fe20000000f00 */
[----:B------:R-:W-:Y:S06]  /*1380*/  BRA `(.L_x_29) ;  /* 0x0000000000147947 */ /* 0x000fec0003800000 */
.L_x_31:
[----:B------:R-:W-:Y:S01]  /*1390*/  LOP3.LUT R13, R7, 0x80000, RZ, 0xfc, !PT ;  /* 0x00080000070d7812 */ /* 0x000fe200078efcff */
[----:B------:R-:W-:Y:S01]  /*13a0*/  IMAD.MOV.U32 R12, RZ, RZ, R6 ;  /* 0x000000ffff0c7224 */ /* 0x000fe200078e0006 */
[----:B------:R-:W-:Y:S06]  /*13b0*/  BRA `(.L_x_29) ;  /* 0x0000000000087947 */ /* 0x000fec0003800000 */
.L_x_30:
[----:B------:R-:W-:Y:S01]  /*13c0*/  LOP3.LUT R13, R9, 0x80000, RZ, 0xfc, !PT ;  /* 0x00080000090d7812 */ /* 0x000fe200078efcff */
[----:B------:R-:W-:-:S07]  /*13d0*/  IMAD.MOV.U32 R12, RZ, RZ, R8 ;  /* 0x000000ffff0c7224 */ /* 0x000fce00078e0008 */
.L_x_29:
[----:B------:R-:W-:Y:S05]  /*13e0*/  BSYNC.RECONVERGENT B1 ;  /* 0x0000000000017941 */ /* 0x000fea0003800200 */
.L_x_27:
[----:B------:R-:W-:Y:S02]  /*13f0*/  IMAD.MOV.U32 R4, RZ, RZ, R0 ;  /* 0x000000ffff047224 */ /* 0x000fe400078e0000 */
[----:B------:R-:W-:-:S04]  /*1400*/  IMAD.MOV.U32 R5, RZ, RZ, 0x0 ;  /* 0x00000000ff057424 */ /* 0x000fc800078e00ff */
[----:B------:R-:W-:Y:S05]  /*1410*/  RET.REL.NODEC R4 `(_Z19kernelMovingAveragePdS_PiS0_) ;  /* 0xffffffe804f87950 */ /* 0x000fea0003c3ffff */
.L_x_32:
        /* <DEDUP_REMOVED lines=14> */
.L_x_34:


//--------------------- .nv.shared.reserved.0     --------------------------
	.section	.nv.shared.reserved.0,"aw",@nobits
	.weak		__nv_reservedSMEM_offset_0_alias
	.size		__nv_reservedSMEM_offset_0_alias, 0, 64
	.other		__nv_reservedSMEM_offset_0_alias,@"STO_CUDA_RESERVED_SHARED STV_DEFAULT"
__nv_reservedSMEM_offset_0_alias:
	.zero		0
	.zero		64


//--------------------- .nv.constant0._Z19kernelColumnAveragePdS_Pi --------------------------
	.section	.nv.constant0._Z19kernelColumnAveragePdS_Pi,"a",@progbits
	.sectionflags	@""
	.align	4
.nv.constant0._Z19kernelColumnAveragePdS_Pi:
	.zero		920


//--------------------- .nv.constant0._Z19kernelMovingAveragePdS_PiS0_ --------------------------
	.section	.nv.constant0._Z19kernelMovingAveragePdS_PiS0_,"a",@progbits
	.sectionflags	@""
	.align	4
.nv.constant0._Z19kernelMovingAveragePdS_PiS0_:
	.zero		928


//--------------------- SYMBOLS --------------------------

	.type		.nv.reservedSmem.offset0,@object
	.size		.nv.reservedSmem.offset0,0x4
